//
// Generated by NVIDIA NVVM Compiler
//
// Compiler Build ID: CL-36424714
// Cuda compilation tools, release 13.0, V13.0.88
// Based on NVVM 20.0.0
//

.version 9.0
.target sm_100
.address_size 64

	// .globl	default_function_kernel_4

.visible .entry default_function_kernel_4(
	.param .u64 .ptr .align 1 default_function_kernel_4_param_0,
	.param .u64 .ptr .align 1 default_function_kernel_4_param_1
)
.maxntid 1024
{
	.reg .pred 	%p<3>;
	.reg .b16 	%rs<36>;
	.reg .b32 	%r<41>;
	.reg .b32 	%f<3>;
	.reg .b64 	%rd<11>;

	ld.param.u64 	%rd3, [default_function_kernel_4_param_0];
	ld.param.u64 	%rd4, [default_function_kernel_4_param_1];
	cvta.to.global.u64 	%rd5, %rd3;
	cvta.to.global.u64 	%rd1, %rd4;
	mov.u32 	%r4, %ctaid.x;
	shl.b32 	%r5, %r4, 7;
	mov.u32 	%r6, %tid.x;
	shr.u32 	%r7, %r6, 3;
	or.b32  	%r1, %r7, %r5;
	shl.b32 	%r8, %r4, 10;
	or.b32  	%r2, %r8, %r6;
	shl.b32 	%r9, %r4, 8;
	shr.u32 	%r10, %r6, 2;
	or.b32  	%r3, %r10, %r9;
	setp.gt.u32 	%p1, %r1, 43922;
	mul.wide.u32 	%rd6, %r2, 4;
	add.s64 	%rd2, %rd5, %rd6;
	@%p1 bra 	$L__BB0_2;
	cvt.u16.u32 	%rs1, %r1;
	mul.hi.u16 	%rs2, %rs1, 12605;
	shr.u16 	%rs3, %rs2, 8;
	mul.lo.s16 	%rs4, %rs3, 1331;
	sub.s16 	%rs5, %rs1, %rs4;
	mul.hi.u16 	%rs6, %rs5, 4333;
	shr.u16 	%rs7, %rs6, 3;
	mul.wide.u16 	%r11, %rs7, 31944;
	mul.lo.s16 	%rs8, %rs3, 968;
	cvt.u32.u16 	%r12, %rs8;
	mul.hi.u32 	%r13, %r2, 780903145;
	shr.u32 	%r14, %r13, 3;
	mul.lo.s32 	%r15, %r14, 44;
	sub.s32 	%r16, %r2, %r15;
	mul.hi.u32 	%r17, %r3, 70991195;
	shr.u32 	%r18, %r17, 2;
	mul.lo.s32 	%r19, %r18, 242;
	sub.s32 	%r20, %r3, %r19;
	cvt.u16.u32 	%rs9, %r20;
	mul.lo.s16 	%rs10, %rs9, 117;
	shr.u16 	%rs11, %rs10, 8;
	sub.s16 	%rs12, %rs9, %rs11;
	and.b16  	%rs13, %rs12, 254;
	shr.u16 	%rs14, %rs13, 1;
	add.s16 	%rs15, %rs14, %rs11;
	and.b16  	%rs16, %rs15, 248;
	shr.u16 	%rs17, %rs16, 3;
	cvt.u32.u16 	%r21, %rs17;
	mad.lo.s32 	%r22, %r16, 22, %r12;
	add.s32 	%r23, %r22, %r21;
	add.s32 	%r24, %r23, %r11;
	mul.wide.u32 	%rd7, %r24, 4;
	add.s64 	%rd8, %rd1, %rd7;
	ld.global.nc.f32 	%f1, [%rd8];
	st.global.f32 	[%rd2], %f1;
$L__BB0_2:
	setp.gt.u32 	%p2, %r1, 11154;
	@%p2 bra 	$L__BB0_4;
	cvt.u16.u32 	%rs18, %r1;
	xor.b16  	%rs19, %rs18, -32768;
	mul.hi.u16 	%rs20, %rs19, 12605;
	shr.u16 	%rs21, %rs20, 8;
	mul.lo.s16 	%rs22, %rs21, 1331;
	sub.s16 	%rs23, %rs19, %rs22;
	mul.hi.u16 	%rs24, %rs23, 4333;
	shr.u16 	%rs25, %rs24, 3;
	mul.wide.u16 	%r25, %rs25, 31944;
	mul.lo.s16 	%rs26, %rs21, 968;
	cvt.u32.u16 	%r26, %rs26;
	add.s32 	%r27, %r2, 262144;
	mul.hi.u32 	%r28, %r27, 780903145;
	shr.u32 	%r29, %r28, 3;
	mul.lo.s32 	%r30, %r29, 44;
	sub.s32 	%r31, %r27, %r30;
	add.s32 	%r32, %r3, 65536;
	mul.hi.u32 	%r33, %r32, 70991195;
	shr.u32 	%r34, %r33, 2;
	mul.lo.s32 	%r35, %r34, 242;
	sub.s32 	%r36, %r32, %r35;
	cvt.u16.u32 	%rs27, %r36;
	mul.lo.s16 	%rs28, %rs27, 117;
	shr.u16 	%rs29, %rs28, 8;
	sub.s16 	%rs30, %rs27, %rs29;
	and.b16  	%rs31, %rs30, 254;
	shr.u16 	%rs32, %rs31, 1;
	add.s16 	%rs33, %rs32, %rs29;
	and.b16  	%rs34, %rs33, 248;
	shr.u16 	%rs35, %rs34, 3;
	cvt.u32.u16 	%r37, %rs35;
	mad.lo.s32 	%r38, %r31, 22, %r26;
	add.s32 	%r39, %r38, %r37;
	add.s32 	%r40, %r39, %r25;
	mul.wide.u32 	%rd9, %r40, 4;
	add.s64 	%rd10, %rd1, %rd9;
	ld.global.nc.f32 	%f2, [%rd10];
	st.global.f32 	[%rd2+1048576], %f2;
$L__BB0_4:
	ret;

}
	// .globl	default_function_kernel_1
.visible .entry default_function_kernel_1(
	.param .u64 .ptr .align 1 default_function_kernel_1_param_0,
	.param .u64 .ptr .align 1 default_function_kernel_1_param_1
)
.maxntid 1024
{
	.reg .pred 	%p<3>;
	.reg .b16 	%rs<13>;
	.reg .b32 	%r<53>;
	.reg .b32 	%f<3>;
	.reg .b64 	%rd<11>;

	ld.param.u64 	%rd3, [default_function_kernel_1_param_0];
	ld.param.u64 	%rd4, [default_function_kernel_1_param_1];
	cvta.to.global.u64 	%rd5, %rd3;
	cvta.to.global.u64 	%rd1, %rd4;
	mov.u32 	%r4, %ctaid.x;
	shl.b32 	%r5, %r4, 7;
	mov.u32 	%r6, %tid.x;
	shr.u32 	%r7, %r6, 3;
	or.b32  	%r1, %r7, %r5;
	shl.b32 	%r8, %r4, 10;
	or.b32  	%r2, %r8, %r6;
	shl.b32 	%r9, %r4, 9;
	shr.u32 	%r10, %r6, 1;
	or.b32  	%r3, %r10, %r9;
	setp.gt.u32 	%p1, %r1, 43922;
	mul.wide.u32 	%rd6, %r2, 4;
	add.s64 	%rd2, %rd5, %rd6;
	@%p1 bra 	$L__BB1_2;
	mul.hi.u32 	%r11, %r2, 780903145;
	shr.u32 	%r12, %r11, 1;
	mul.lo.s32 	%r13, %r12, 11;
	sub.s32 	%r14, %r2, %r13;
	mul.lo.s32 	%r15, %r14, 31944;
	mul.hi.u32 	%r16, %r2, -2092089003;
	shr.u32 	%r17, %r16, 12;
	mul.lo.s32 	%r18, %r17, 7986;
	sub.s32 	%r19, %r2, %r18;
	cvt.u16.u32 	%rs1, %r19;
	mul.hi.u16 	%rs2, %rs1, 2889;
	shr.u16 	%rs3, %rs2, 4;
	mul.lo.s16 	%rs4, %rs3, 1452;
	cvt.u32.u16 	%r20, %rs4;
	mul.hi.u32 	%r21, %r3, -2092089003;
	shr.u32 	%r22, %r21, 11;
	mul.hi.u32 	%r23, %r2, -1266009643;
	shr.u32 	%r24, %r23, 8;
	mul.lo.s32 	%r25, %r24, 363;
	sub.s32 	%r26, %r2, %r25;
	cvt.u16.u32 	%rs5, %r26;
	mul.hi.u16 	%rs6, %rs5, 5958;
	cvt.u32.u16 	%r27, %rs6;
	mad.lo.s32 	%r28, %r22, 33, %r15;
	add.s32 	%r29, %r28, %r27;
	add.s32 	%r30, %r29, %r20;
	mul.wide.u32 	%rd7, %r30, 4;
	add.s64 	%rd8, %rd1, %rd7;
	ld.global.nc.f32 	%f1, [%rd8];
	st.global.f32 	[%rd2], %f1;
$L__BB1_2:
	setp.gt.u32 	%p2, %r1, 11154;
	@%p2 bra 	$L__BB1_4;
	add.s32 	%r31, %r2, 262144;
	mul.hi.u32 	%r32, %r31, 780903145;
	shr.u32 	%r33, %r32, 1;
	mul.lo.s32 	%r34, %r33, 11;
	sub.s32 	%r35, %r31, %r34;
	mul.lo.s32 	%r36, %r35, 31944;
	mul.hi.u32 	%r37, %r31, -2092089003;
	shr.u32 	%r38, %r37, 12;
	mul.lo.s32 	%r39, %r38, 7986;
	sub.s32 	%r40, %r31, %r39;
	cvt.u16.u32 	%rs7, %r40;
	mul.hi.u16 	%rs8, %rs7, 2889;
	shr.u16 	%rs9, %rs8, 4;
	mul.lo.s16 	%rs10, %rs9, 1452;
	cvt.u32.u16 	%r41, %rs10;
	add.s32 	%r42, %r3, 131072;
	mul.hi.u32 	%r43, %r42, -2092089003;
	shr.u32 	%r44, %r43, 11;
	mul.hi.u32 	%r45, %r31, -1266009643;
	shr.u32 	%r46, %r45, 8;
	mul.lo.s32 	%r47, %r46, 363;
	sub.s32 	%r48, %r31, %r47;
	cvt.u16.u32 	%rs11, %r48;
	mul.hi.u16 	%rs12, %rs11, 5958;
	cvt.u32.u16 	%r49, %rs12;
	mad.lo.s32 	%r50, %r44, 33, %r36;
	add.s32 	%r51, %r50, %r49;
	add.s32 	%r52, %r51, %r41;
	mul.wide.u32 	%rd9, %r52, 4;
	add.s64 	%rd10, %rd1, %rd9;
	ld.global.nc.f32 	%f2, [%rd10];
	st.global.f32 	[%rd2+1048576], %f2;
$L__BB1_4:
	ret;

}
	// .globl	default_function_kernel_2
.visible .entry default_function_kernel_2(
	.param .u64 .ptr .align 1 default_function_kernel_2_param_0,
	.param .u64 .ptr .align 1 default_function_kernel_2_param_1
)
.maxntid 1024
{
	.reg .pred 	%p<3>;
	.reg .b16 	%rs<8>;
	.reg .b32 	%r<21>;
	.reg .b32 	%f<3>;
	.reg .b64 	%rd<11>;

	ld.param.u64 	%rd3, [default_function_kernel_2_param_0];
	ld.param.u64 	%rd4, [default_function_kernel_2_param_1];
	cvta.to.global.u64 	%rd5, %rd3;
	cvta.to.global.u64 	%rd1, %rd4;
	mov.u32 	%r3, %ctaid.x;
	shl.b32 	%r4, %r3, 7;
	mov.u32 	%r5, %tid.x;
	shr.u32 	%r6, %r5, 3;
	or.b32  	%r1, %r6, %r4;
	shl.b32 	%r7, %r3, 10;
	or.b32  	%r2, %r7, %r5;
	setp.gt.u32 	%p1, %r1, 43922;
	mul.wide.u32 	%rd6, %r2, 4;
	add.s64 	%rd2, %rd5, %rd6;
	@%p1 bra 	$L__BB2_2;
	mul.hi.u32 	%r8, %r2, 70991195;
	shr.u32 	%r9, %r8, 4;
	mul.lo.s32 	%r10, %r9, 968;
	sub.s32 	%r11, %r2, %r10;
	cvt.u16.u32 	%rs1, %r1;
	mul.hi.u16 	%rs2, %rs1, 4333;
	shr.u16 	%rs3, %rs2, 3;
	cvt.u32.u16 	%r12, %rs3;
	mad.lo.s32 	%r13, %r11, 363, %r12;
	mul.wide.u32 	%rd7, %r13, 4;
	add.s64 	%rd8, %rd1, %rd7;
	ld.global.nc.f32 	%f1, [%rd8];
	st.global.f32 	[%rd2], %f1;
$L__BB2_2:
	setp.gt.u32 	%p2, %r1, 11154;
	@%p2 bra 	$L__BB2_4;
	add.s32 	%r14, %r2, 262144;
	mul.hi.u32 	%r15, %r14, 70991195;
	shr.u32 	%r16, %r15, 4;
	mul.lo.s32 	%r17, %r16, 968;
	sub.s32 	%r18, %r14, %r17;
	cvt.u16.u32 	%rs4, %r1;
	xor.b16  	%rs5, %rs4, -32768;
	mul.hi.u16 	%rs6, %rs5, 4333;
	shr.u16 	%rs7, %rs6, 3;
	cvt.u32.u16 	%r19, %rs7;
	mad.lo.s32 	%r20, %r18, 363, %r19;
	mul.wide.u32 	%rd9, %r20, 4;
	add.s64 	%rd10, %rd1, %rd9;
	ld.global.nc.f32 	%f2, [%rd10];
	st.global.f32 	[%rd2+1048576], %f2;
$L__BB2_4:
	ret;

}
	// .globl	default_function_kernel
.visible .entry default_function_kernel(
	.param .u64 .ptr .align 1 default_function_kernel_param_0,
	.param .u64 .ptr .align 1 default_function_kernel_param_1
)
.maxntid 1024
{
	.reg .pred 	%p<3>;
	.reg .b16 	%rs<42>;
	.reg .b32 	%r<51>;
	.reg .b32 	%f<3>;
	.reg .b64 	%rd<11>;

	ld.param.u64 	%rd3, [default_function_kernel_param_0];
	ld.param.u64 	%rd4, [default_function_kernel_param_1];
	cvta.to.global.u64 	%rd5, %rd3;
	cvta.to.global.u64 	%rd1, %rd4;
	mov.u32 	%r4, %ctaid.x;
	shl.b32 	%r5, %r4, 7;
	mov.u32 	%r6, %tid.x;
	shr.u32 	%r7, %r6, 3;
	or.b32  	%r1, %r7, %r5;
	shl.b32 	%r8, %r4, 8;
	shr.u32 	%r9, %r6, 2;
	or.b32  	%r2, %r9, %r8;
	shl.b32 	%r10, %r4, 10;
	or.b32  	%r3, %r10, %r6;
	setp.gt.u32 	%p1, %r1, 43922;
	mul.wide.u32 	%rd6, %r3, 4;
	add.s64 	%rd2, %rd5, %rd6;
	@%p1 bra 	$L__BB3_2;
	cvt.u16.u32 	%rs1, %r1;
	mul.hi.u32 	%r11, %r2, 70991195;
	shr.u32 	%r12, %r11, 2;
	mul.lo.s32 	%r13, %r12, 242;
	sub.s32 	%r14, %r2, %r13;
	cvt.u16.u32 	%rs2, %r14;
	mul.lo.s16 	%rs3, %rs2, 117;
	shr.u16 	%rs4, %rs3, 8;
	sub.s16 	%rs5, %rs2, %rs4;
	and.b16  	%rs6, %rs5, 254;
	shr.u16 	%rs7, %rs6, 1;
	add.s16 	%rs8, %rs7, %rs4;
	and.b16  	%rs9, %rs8, 248;
	shr.u16 	%rs10, %rs9, 3;
	mul.hi.u16 	%rs11, %rs1, 1691;
	sub.s16 	%rs12, %rs1, %rs11;
	shr.u16 	%rs13, %rs12, 1;
	add.s16 	%rs14, %rs13, %rs11;
	shr.u16 	%rs15, %rs14, 11;
	mul.lo.s16 	%rs16, %rs15, 3993;
	sub.s16 	%rs17, %rs1, %rs16;
	mul.hi.u16 	%rs18, %rs17, 2167;
	shr.u16 	%rs19, %rs18, 2;
	mul.lo.s16 	%rs20, %rs19, 44;
	cvt.u32.u16 	%r15, %rs20;
	mul.hi.u32 	%r16, %r3, 780903145;
	shr.u32 	%r17, %r16, 3;
	mul.lo.s32 	%r18, %r17, 44;
	sub.s32 	%r19, %r3, %r18;
	cvt.u32.u16 	%r20, %rs10;
	cvt.u32.u16 	%r21, %rs15;
	prmt.b32 	%r22, %r21, %r20, 0x3340U;
	prmt.b32 	%r23, %r24, %r25, 0x3340U;
	prmt.b32 	%r26, %r22, %r23, 0x5410U;
	mov.b32 	%r27, 95190216;
	dp2a.lo.u32.u32 	%r28, %r27, %r26, %r15;
	add.s32 	%r29, %r28, %r19;
	mul.wide.u32 	%rd7, %r29, 4;
	add.s64 	%rd8, %rd1, %rd7;
	ld.global.nc.f32 	%f1, [%rd8];
	st.global.f32 	[%rd2], %f1;
$L__BB3_2:
	setp.gt.u32 	%p2, %r1, 11154;
	@%p2 bra 	$L__BB3_4;
	cvt.u16.u32 	%rs21, %r1;
	xor.b16  	%rs22, %rs21, -32768;
	add.s32 	%r30, %r2, 65536;
	mul.hi.u32 	%r31, %r30, 70991195;
	shr.u32 	%r32, %r31, 2;
	mul.lo.s32 	%r33, %r32, 242;
	sub.s32 	%r34, %r30, %r33;
	cvt.u16.u32 	%rs23, %r34;
	mul.lo.s16 	%rs24, %rs23, 117;
	shr.u16 	%rs25, %rs24, 8;
	sub.s16 	%rs26, %rs23, %rs25;
	and.b16  	%rs27, %rs26, 254;
	shr.u16 	%rs28, %rs27, 1;
	add.s16 	%rs29, %rs28, %rs25;
	and.b16  	%rs30, %rs29, 248;
	shr.u16 	%rs31, %rs30, 3;
	mul.hi.u16 	%rs32, %rs22, 1691;
	sub.s16 	%rs33, %rs22, %rs32;
	shr.u16 	%rs34, %rs33, 1;
	add.s16 	%rs35, %rs34, %rs32;
	shr.u16 	%rs36, %rs35, 11;
	mul.lo.s16 	%rs37, %rs36, 3993;
	sub.s16 	%rs38, %rs22, %rs37;
	mul.hi.u16 	%rs39, %rs38, 2167;
	shr.u16 	%rs40, %rs39, 2;
	mul.lo.s16 	%rs41, %rs40, 44;
	cvt.u32.u16 	%r35, %rs41;
	add.s32 	%r36, %r3, 262144;
	mul.hi.u32 	%r37, %r36, 780903145;
	shr.u32 	%r38, %r37, 3;
	mul.lo.s32 	%r39, %r38, 44;
	sub.s32 	%r40, %r36, %r39;
	cvt.u32.u16 	%r41, %rs31;
	cvt.u32.u16 	%r42, %rs36;
	prmt.b32 	%r43, %r42, %r41, 0x3340U;
	prmt.b32 	%r44, %r45, %r46, 0x3340U;
	prmt.b32 	%r47, %r43, %r44, 0x5410U;
	mov.b32 	%r48, 95190216;
	dp2a.lo.u32.u32 	%r49, %r48, %r47, %r35;
	add.s32 	%r50, %r49, %r40;
	mul.wide.u32 	%rd9, %r50, 4;
	add.s64 	%rd10, %rd1, %rd9;
	ld.global.nc.f32 	%f2, [%rd10];
	st.global.f32 	[%rd2+1048576], %f2;
$L__BB3_4:
	ret;

}
	// .globl	default_function_kernel_3
.visible .entry default_function_kernel_3(
	.param .u64 .ptr .align 1 default_function_kernel_3_param_0,
	.param .u64 .ptr .align 1 default_function_kernel_3_param_1
)
.maxntid 1024
{
	.reg .pred 	%p<3>;
	.reg .b32 	%r<8>;
	.reg .b32 	%f<7>;
	.reg .b64 	%rd<11>;

	ld.param.u64 	%rd3, [default_function_kernel_3_param_0];
	ld.param.u64 	%rd4, [default_function_kernel_3_param_1];
	cvta.to.global.u64 	%rd1, %rd4;
	cvta.to.global.u64 	%rd2, %rd3;
	mov.u32 	%r3, %ctaid.x;
	shl.b32 	%r4, %r3, 7;
	mov.u32 	%r5, %tid.x;
	shr.u32 	%r6, %r5, 3;
	or.b32  	%r1, %r6, %r4;
	shl.b32 	%r7, %r3, 10;
	or.b32  	%r2, %r7, %r5;
	setp.gt.u32 	%p1, %r1, 43922;
	@%p1 bra 	$L__BB4_2;
	mul.wide.u32 	%rd5, %r2, 4;
	add.s64 	%rd6, %rd2, %rd5;
	ld.global.f32 	%f1, [%rd6];
	add.s64 	%rd7, %rd1, %rd5;
	ld.global.nc.f32 	%f2, [%rd7];
	add.f32 	%f3, %f1, %f2;
	st.global.f32 	[%rd6], %f3;
$L__BB4_2:
	setp.gt.u32 	%p2, %r1, 11154;
	@%p2 bra 	$L__BB4_4;
	mul.wide.u32 	%rd8, %r2, 4;
	add.s64 	%rd9, %rd2, %rd8;
	ld.global.f32 	%f4, [%rd9+1048576];
	add.s64 	%rd10, %rd1, %rd8;
	ld.global.nc.f32 	%f5, [%rd10+1048576];
	add.f32 	%f6, %f4, %f5;
	st.global.f32 	[%rd9+1048576], %f6;
$L__BB4_4:
	ret;

}


// ===== COMPILED SASS (sm_100) =====

	.target	sm_100

	.elftype	@"ET_EXEC"


//--------------------- .note.nv.tkinfo           --------------------------
	.section	.note.nv.tkinfo,"",@"SHT_NOTE"
	.sectionflags	@"SHF_NOTE_NV_TKINFO"
	.tkinfo
        /*0018*/ 	.word	0x00000002
        /*0030*/ 	.string	""
        /*0030*/ 	.string	"ptxas"
        /*0030*/ 	.string	"Cuda compilation tools, release 13.0, V13.0.88"
        /*0030*/ 	.string	"Build cuda_13.0.r13.0/compiler.36424714_0"
        /*0030*/ 	.string	"-arch sm_100 -m 64 "



//--------------------- .note.nv.cuinfo           --------------------------
	.section	.note.nv.cuinfo,"",@"SHT_NOTE"
	.sectionflags	@"SHF_NOTE_NV_CUINFO"
        /*0018*/ 	.short	0x0002
        /*001a*/ 	.short	0x0064
        /*001c*/ 	.short	0x0082
	.zero		2


//--------------------- .nv.info                  --------------------------
	.section	.nv.info,"",@"SHT_CUDA_INFO"
	.align	4


	//----- nvinfo : EIATTR_REGCOUNT
	.align		4
        /*0000*/ 	.byte	0x04, 0x2f
        /*0002*/ 	.short	(.L_1 - .L_0)
	.align		4
.L_0:
        /*0004*/ 	.word	index@(default_function_kernel_4)
        /*0008*/ 	.word	0x00000010


	//----- nvinfo : EIATTR_FRAME_SIZE
	.align		4
.L_1:
        /*000c*/ 	.byte	0x04, 0x11
        /*000e*/ 	.short	(.L_3 - .L_2)
	.align		4
.L_2:
        /*0010*/ 	.word	index@(default_function_kernel_4)
        /*0014*/ 	.word	0x00000000


	//----- nvinfo : EIATTR_REGCOUNT
	.align		4
.L_3:
        /*0018*/ 	.byte	0x04, 0x2f
        /*001a*/ 	.short	(.L_5 - .L_4)
	.align		4
.L_4:
        /*001c*/ 	.word	index@(default_function_kernel_1)
        /*0020*/ 	.word	0x0000000e


	//----- nvinfo : EIATTR_FRAME_SIZE
	.align		4
.L_5:
        /*0024*/ 	.byte	0x04, 0x11
        /*0026*/ 	.short	(.L_7 - .L_6)
	.align		4
.L_6:
        /*0028*/ 	.word	index@(default_function_kernel_1)
        /*002c*/ 	.word	0x00000000


	//----- nvinfo : EIATTR_REGCOUNT
	.align		4
.L_7:
        /*0030*/ 	.byte	0x04, 0x2f
        /*0032*/ 	.short	(.L_9 - .L_8)
	.align		4
.L_8:
        /*0034*/ 	.word	index@(default_function_kernel_2)
        /*0038*/ 	.word	0x0000000c


	//----- nvinfo : EIATTR_FRAME_SIZE
	.align		4
.L_9:
        /*003c*/ 	.byte	0x04, 0x11
        /*003e*/ 	.short	(.L_11 - .L_10)
	.align		4
.L_10:
        /*0040*/ 	.word	index@(default_function_kernel_2)
        /*0044*/ 	.word	0x00000000


	//----- nvinfo : EIATTR_REGCOUNT
	.align		4
.L_11:
        /*0048*/ 	.byte	0x04, 0x2f
        /*004a*/ 	.short	(.L_13 - .L_12)
	.align		4
.L_12:
        /*004c*/ 	.word	index@(default_function_kernel)
        /*0050*/ 	.word	0x0000000f


	//----- nvinfo : EIATTR_FRAME_SIZE
	.align		4
.L_13:
        /*0054*/ 	.byte	0x04, 0x11
        /*0056*/ 	.short	(.L_15 - .L_14)
	.align		4
.L_14:
        /*0058*/ 	.word	index@(default_function_kernel)
        /*005c*/ 	.word	0x00000000


	//----- nvinfo : EIATTR_REGCOUNT
	.align		4
.L_15:
        /*0060*/ 	.byte	0x04, 0x2f
        /*0062*/ 	.short	(.L_17 - .L_16)
	.align		4
.L_16:
        /*0064*/ 	.word	index@(default_function_kernel_3)
        /*0068*/ 	.word	0x0000000c


	//----- nvinfo : EIATTR_FRAME_SIZE
	.align		4
.L_17:
        /*006c*/ 	.byte	0x04, 0x11
        /*006e*/ 	.short	(.L_19 - .L_18)
	.align		4
.L_18:
        /*0070*/ 	.word	index@(default_function_kernel_3)
        /*0074*/ 	.word	0x00000000


	//----- nvinfo : EIATTR_MIN_STACK_SIZE
	.align		4
.L_19:
        /*0078*/ 	.byte	0x04, 0x12
        /*007a*/ 	.short	(.L_21 - .L_20)
	.align		4
.L_20:
        /*007c*/ 	.word	index@(default_function_kernel_3)
        /*0080*/ 	.word	0x00000000


	//----- nvinfo : EIATTR_MIN_STACK_SIZE
	.align		4
.L_21:
        /*0084*/ 	.byte	0x04, 0x12
        /*0086*/ 	.short	(.L_23 - .L_22)
	.align		4
.L_22:
        /*0088*/ 	.word	index@(default_function_kernel)
        /*008c*/ 	.word	0x00000000


	//----- nvinfo : EIATTR_MIN_STACK_SIZE
	.align		4
.L_23:
        /*0090*/ 	.byte	0x04, 0x12
        /*0092*/ 	.short	(.L_25 - .L_24)
	.align		4
.L_24:
        /*0094*/ 	.word	index@(default_function_kernel_2)
        /*0098*/ 	.word	0x00000000


	//----- nvinfo : EIATTR_MIN_STACK_SIZE
	.align		4
.L_25:
        /*009c*/ 	.byte	0x04, 0x12
        /*009e*/ 	.short	(.L_27 - .L_26)
	.align		4
.L_26:
        /*00a0*/ 	.word	index@(default_function_kernel_1)
        /*00a4*/ 	.word	0x00000000


	//----- nvinfo : EIATTR_MIN_STACK_SIZE
	.align		4
.L_27:
        /*00a8*/ 	.byte	0x04, 0x12
        /*00aa*/ 	.short	(.L_29 - .L_28)
	.align		4
.L_28:
        /*00ac*/ 	.word	index@(default_function_kernel_4)
        /*00b0*/ 	.word	0x00000000
.L_29:


//--------------------- .nv.compat                --------------------------
	.section	.nv.compat,"",@"SHT_CUDA_COMPAT_INFO"
	.align	4
        /*0000*/ 	.byte	0x02, 0x09, 0x00, 0x00, 0x02, 0x02, 0x01, 0x00, 0x02, 0x05, 0x05, 0x00, 0x03, 0x07, 0x01, 0x01
        /*0010*/ 	.byte	0x02, 0x03, 0x00, 0x00, 0x02, 0x06, 0x01, 0x00, 0x04, 0x0b, 0x08, 0x00, 0x09, 0x00, 0x00, 0x00
        /*0020*/ 	.byte	0x00, 0x00, 0x00, 0x00


//--------------------- .nv.info.default_function_kernel_3 --------------------------
	.section	.nv.info.default_function_kernel_3,"",@"SHT_CUDA_INFO"
	.sectionflags	@""
	.align	4


	//----- nvinfo : EIATTR_CUDA_API_VERSION
	.align		4
        /*0000*/ 	.byte	0x04, 0x37
        /*0002*/ 	.short	(.L_31 - .L_30)
.L_30:
        /*0004*/ 	.word	0x00000082


	//----- nvinfo : EIATTR_KPARAM_INFO
	.align		4
.L_31:
        /*0008*/ 	.byte	0x04, 0x17
        /*000a*/ 	.short	(.L_33 - .L_32)
.L_32:
        /*000c*/ 	.word	0x00000000
        /*0010*/ 	.short	0x0001
        /*0012*/ 	.short	0x0008
        /*0014*/ 	.byte	0x00, 0xf5, 0x21, 0x00


	//----- nvinfo : EIATTR_KPARAM_INFO
	.align		4
.L_33:
        /*0018*/ 	.byte	0x04, 0x17
        /*001a*/ 	.short	(.L_35 - .L_34)
.L_34:
        /*001c*/ 	.word	0x00000000
        /*0020*/ 	.short	0x0000
        /*0022*/ 	.short	0x0000
        /*0024*/ 	.byte	0x00, 0xf5, 0x21, 0x00


	//----- nvinfo : EIATTR_SPARSE_MMA_MASK
	.align		4
.L_35:
        /*0028*/ 	.byte	0x03, 0x50
        /*002a*/ 	.short	0x0000


	//----- nvinfo : EIATTR_MAXREG_COUNT
	.align		4
        /*002c*/ 	.byte	0x03, 0x1b
        /*002e*/ 	.short	0x0040


	//----- nvinfo : EIATTR_MERCURY_ISA_VERSION
	.align		4
        /*0030*/ 	.byte	0x03, 0x5f
        /*0032*/ 	.short	0x0101


	//----- nvinfo : EIATTR_VRC_CTA_INIT_COUNT
	.align		4
        /*0034*/ 	.byte	0x02, 0x4a
	.zero		1
	.zero		1


	//----- nvinfo : EIATTR_EXIT_INSTR_OFFSETS
	.align		4
        /*0038*/ 	.byte	0x04, 0x1c
        /*003a*/ 	.short	(.L_37 - .L_36)


	//   ....[0]....
.L_36:
        /*003c*/ 	.word	0x00000160


	//   ....[1]....
        /*0040*/ 	.word	0x000001f0


	//----- nvinfo : EIATTR_MAX_THREADS
	.align		4
.L_37:
        /*0044*/ 	.byte	0x04, 0x05
        /*0046*/ 	.short	(.L_39 - .L_38)
.L_38:
        /*0048*/ 	.word	0x00000400
        /*004c*/ 	.word	0x00000001
        /*0050*/ 	.word	0x00000001


	//----- nvinfo : EIATTR_CRS_STACK_SIZE
	.align		4
.L_39:
        /*0054*/ 	.byte	0x04, 0x1e
        /*0056*/ 	.short	(.L_41 - .L_40)
.L_40:
        /*0058*/ 	.word	0x00000000


	//----- nvinfo : EIATTR_CBANK_PARAM_SIZE
	.align		4
.L_41:
        /*005c*/ 	.byte	0x03, 0x19
        /*005e*/ 	.short	0x0010


	//----- nvinfo : EIATTR_PARAM_CBANK
	.align		4
        /*0060*/ 	.byte	0x04, 0x0a
        /*0062*/ 	.short	(.L_43 - .L_42)
	.align		4
.L_42:
        /*0064*/ 	.word	index@(.nv.constant0.default_function_kernel_3)
        /*0068*/ 	.short	0x0380
        /*006a*/ 	.short	0x0010


	//----- nvinfo : EIATTR_SW_WAR
	.align		4
.L_43:
        /*006c*/ 	.byte	0x04, 0x36
        /*006e*/ 	.short	(.L_45 - .L_44)
.L_44:
        /*0070*/ 	.word	0x00000008
.L_45:


//--------------------- .nv.info.default_function_kernel --------------------------
	.section	.nv.info.default_function_kernel,"",@"SHT_CUDA_INFO"
	.sectionflags	@""
	.align	4


	//----- nvinfo : EIATTR_CUDA_API_VERSION
	.align		4
        /*0000*/ 	.byte	0x04, 0x37
        /*0002*/ 	.short	(.L_47 - .L_46)
.L_46:
        /*0004*/ 	.word	0x00000082


	//----- nvinfo : EIATTR_KPARAM_INFO
	.align		4
.L_47:
        /*0008*/ 	.byte	0x04, 0x17
        /*000a*/ 	.short	(.L_49 - .L_48)
.L_48:
        /*000c*/ 	.word	0x00000000
        /*0010*/ 	.short	0x0001
        /*0012*/ 	.short	0x0008
        /*0014*/ 	.byte	0x00, 0xf5, 0x21, 0x00


	//----- nvinfo : EIATTR_KPARAM_INFO
	.align		4
.L_49:
        /*0018*/ 	.byte	0x04, 0x17
        /*001a*/ 	.short	(.L_51 - .L_50)
.L_50:
        /*001c*/ 	.word	0x00000000
        /*0020*/ 	.short	0x0000
        /*0022*/ 	.short	0x0000
        /*0024*/ 	.byte	0x00, 0xf5, 0x21, 0x00


	//----- nvinfo : EIATTR_SPARSE_MMA_MASK
	.align		4
.L_51:
        /*0028*/ 	.byte	0x03, 0x50
        /*002a*/ 	.short	0x0000


	//----- nvinfo : EIATTR_MAXREG_COUNT
	.align		4
        /*002c*/ 	.byte	0x03, 0x1b
        /*002e*/ 	.short	0x0040


	//----- nvinfo : EIATTR_MERCURY_ISA_VERSION
	.align		4
        /*0030*/ 	.byte	0x03, 0x5f
        /*0032*/ 	.short	0x0101


	//----- nvinfo : EIATTR_VRC_CTA_INIT_COUNT
	.align		4
        /*0034*/ 	.byte	0x02, 0x4a
	.zero		1
	.zero		1


	//----- nvinfo : EIATTR_EXIT_INSTR_OFFSETS
	.align		4
        /*0038*/ 	.byte	0x04, 0x1c
        /*003a*/ 	.short	(.L_53 - .L_52)


	//   ....[0]....
.L_52:
        /*003c*/ 	.word	0x00000440


	//   ....[1]....
        /*0040*/ 	.word	0x00000790


	//----- nvinfo : EIATTR_MAX_THREADS
	.align		4
.L_53:
        /*0044*/ 	.byte	0x04, 0x05
        /*0046*/ 	.short	(.L_55 - .L_54)
.L_54:
        /*0048*/ 	.word	0x00000400
        /*004c*/ 	.word	0x00000001
        /*0050*/ 	.word	0x00000001


	//----- nvinfo : EIATTR_CRS_STACK_SIZE
	.align		4
.L_55:
        /*0054*/ 	.byte	0x04, 0x1e
        /*0056*/ 	.short	(.L_57 - .L_56)
.L_56:
        /*0058*/ 	.word	0x00000000


	//----- nvinfo : EIATTR_CBANK_PARAM_SIZE
	.align		4
.L_57:
        /*005c*/ 	.byte	0x03, 0x19
        /*005e*/ 	.short	0x0010


	//----- nvinfo : EIATTR_PARAM_CBANK
	.align		4
        /*0060*/ 	.byte	0x04, 0x0a
        /*0062*/ 	.short	(.L_59 - .L_58)
	.align		4
.L_58:
        /*0064*/ 	.word	index@(.nv.constant0.default_function_kernel)
        /*0068*/ 	.short	0x0380
        /*006a*/ 	.short	0x0010


	//----- nvinfo : EIATTR_SW_WAR
	.align		4
.L_59:
        /*006c*/ 	.byte	0x04, 0x36
        /*006e*/ 	.short	(.L_61 - .L_60)
.L_60:
        /*0070*/ 	.word	0x00000008
.L_61:


//--------------------- .nv.info.default_function_kernel_2 --------------------------
	.section	.nv.info.default_function_kernel_2,"",@"SHT_CUDA_INFO"
	.sectionflags	@""
	.align	4


	//----- nvinfo : EIATTR_CUDA_API_VERSION
	.align		4
        /*0000*/ 	.byte	0x04, 0x37
        /*0002*/ 	.short	(.L_63 - .L_62)
.L_62:
        /*0004*/ 	.word	0x00000082


	//----- nvinfo : EIATTR_KPARAM_INFO
	.align		4
.L_63:
        /*0008*/ 	.byte	0x04, 0x17
        /*000a*/ 	.short	(.L_65 - .L_64)
.L_64:
        /*000c*/ 	.word	0x00000000
        /*0010*/ 	.short	0x0001
        /*0012*/ 	.short	0x0008
        /*0014*/ 	.byte	0x00, 0xf5, 0x21, 0x00


	//----- nvinfo : EIATTR_KPARAM_INFO
	.align		4
.L_65:
        /*0018*/ 	.byte	0x04, 0x17
        /*001a*/ 	.short	(.L_67 - .L_66)
.L_66:
        /*001c*/ 	.word	0x00000000
        /*0020*/ 	.short	0x0000
        /*0022*/ 	.short	0x0000
        /*0024*/ 	.byte	0x00, 0xf5, 0x21, 0x00


	//----- nvinfo : EIATTR_SPARSE_MMA_MASK
	.align		4
.L_67:
        /*0028*/ 	.byte	0x03, 0x50
        /*002a*/ 	.short	0x0000


	//----- nvinfo : EIATTR_MAXREG_COUNT
	.align		4
        /*002c*/ 	.byte	0x03, 0x1b
        /*002e*/ 	.short	0x0040


	//----- nvinfo : EIATTR_MERCURY_ISA_VERSION
	.align		4
        /*0030*/ 	.byte	0x03, 0x5f
        /*0032*/ 	.short	0x0101


	//----- nvinfo : EIATTR_VRC_CTA_INIT_COUNT
	.align		4
        /*0034*/ 	.byte	0x02, 0x4a
	.zero		1
	.zero		1


	//----- nvinfo : EIATTR_EXIT_INSTR_OFFSETS
	.align		4
        /*0038*/ 	.byte	0x04, 0x1c
        /*003a*/ 	.short	(.L_69 - .L_68)


	//   ....[0]....
.L_68:
        /*003c*/ 	.word	0x000001b0


	//   ....[1]....
        /*0040*/ 	.word	0x00000290


	//----- nvinfo : EIATTR_MAX_THREADS
	.align		4
.L_69:
        /*0044*/ 	.byte	0x04, 0x05
        /*0046*/ 	.short	(.L_71 - .L_70)
.L_70:
        /*0048*/ 	.word	0x00000400
        /*004c*/ 	.word	0x00000001
        /*0050*/ 	.word	0x00000001


	//----- nvinfo : EIATTR_CRS_STACK_SIZE
	.align		4
.L_71:
        /*0054*/ 	.byte	0x04, 0x1e
        /*0056*/ 	.short	(.L_73 - .L_72)
.L_72:
        /*0058*/ 	.word	0x00000000


	//----- nvinfo : EIATTR_CBANK_PARAM_SIZE
	.align		4
.L_73:
        /*005c*/ 	.byte	0x03, 0x19
        /*005e*/ 	.short	0x0010


	//----- nvinfo : EIATTR_PARAM_CBANK
	.align		4
        /*0060*/ 	.byte	0x04, 0x0a
        /*0062*/ 	.short	(.L_75 - .L_74)
	.align		4
.L_74:
        /*0064*/ 	.word	index@(.nv.constant0.default_function_kernel_2)
        /*0068*/ 	.short	0x0380
        /*006a*/ 	.short	0x0010


	//----- nvinfo : EIATTR_SW_WAR
	.align		4
.L_75:
        /*006c*/ 	.byte	0x04, 0x36
        /*006e*/ 	.short	(.L_77 - .L_76)
.L_76:
        /*0070*/ 	.word	0x00000008
.L_77:


//--------------------- .nv.info.default_function_kernel_1 --------------------------
	.section	.nv.info.default_function_kernel_1,"",@"SHT_CUDA_INFO"
	.sectionflags	@""
	.align	4


	//----- nvinfo : EIATTR_CUDA_API_VERSION
	.align		4
        /*0000*/ 	.byte	0x04, 0x37
        /*0002*/ 	.short	(.L_79 - .L_78)
.L_78:
        /*0004*/ 	.word	0x00000082


	//----- nvinfo : EIATTR_KPARAM_INFO
	.align		4
.L_79:
        /*0008*/ 	.byte	0x04, 0x17
        /*000a*/ 	.short	(.L_81 - .L_80)
.L_80:
        /*000c*/ 	.word	0x00000000
        /*0010*/ 	.short	0x0001
        /*0012*/ 	.short	0x0008
        /*0014*/ 	.byte	0x00, 0xf5, 0x21, 0x00


	//----- nvinfo : EIATTR_KPARAM_INFO
	.align		4
.L_81:
        /*0018*/ 	.byte	0x04, 0x17
        /*001a*/ 	.short	(.L_83 - .L_82)
.L_82:
        /*001c*/ 	.word	0x00000000
        /*0020*/ 	.short	0x0000
        /*0022*/ 	.short	0x0000
        /*0024*/ 	.byte	0x00, 0xf5, 0x21, 0x00


	//----- nvinfo : EIATTR_SPARSE_MMA_MASK
	.align		4
.L_83:
        /*0028*/ 	.byte	0x03, 0x50
        /*002a*/ 	.short	0x0000


	//----- nvinfo : EIATTR_MAXREG_COUNT
	.align		4
        /*002c*/ 	.byte	0x03, 0x1b
        /*002e*/ 	.short	0x0040


	//----- nvinfo : EIATTR_MERCURY_ISA_VERSION
	.align		4
        /*0030*/ 	.byte	0x03, 0x5f
        /*0032*/ 	.short	0x0101


	//----- nvinfo : EIATTR_VRC_CTA_INIT_COUNT
	.align		4
        /*0034*/ 	.byte	0x02, 0x4a
	.zero		1
	.zero		1


	//----- nvinfo : EIATTR_EXIT_INSTR_OFFSETS
	.align		4
        /*0038*/ 	.byte	0x04, 0x1c
        /*003a*/ 	.short	(.L_85 - .L_84)


	//   ....[0]....
.L_84:
        /*003c*/ 	.word	0x000002f0


	//   ....[1]....
        /*0040*/ 	.word	0x000004e0


	//----- nvinfo : EIATTR_MAX_THREADS
	.align		4
.L_85:
        /*0044*/ 	.byte	0x04, 0x05
        /*0046*/ 	.short	(.L_87 - .L_86)
.L_86:
        /*0048*/ 	.word	0x00000400
        /*004c*/ 	.word	0x00000001
        /*0050*/ 	.word	0x00000001


	//----- nvinfo : EIATTR_CRS_STACK_SIZE
	.align		4
.L_87:
        /*0054*/ 	.byte	0x04, 0x1e
        /*0056*/ 	.short	(.L_89 - .L_88)
.L_88:
        /*0058*/ 	.word	0x00000000


	//----- nvinfo : EIATTR_CBANK_PARAM_SIZE
	.align		4
.L_89:
        /*005c*/ 	.byte	0x03, 0x19
        /*005e*/ 	.short	0x0010


	//----- nvinfo : EIATTR_PARAM_CBANK
	.align		4
        /*0060*/ 	.byte	0x04, 0x0a
        /*0062*/ 	.short	(.L_91 - .L_90)
	.align		4
.L_90:
        /*0064*/ 	.word	index@(.nv.constant0.default_function_kernel_1)
        /*0068*/ 	.short	0x0380
        /*006a*/ 	.short	0x0010


	//----- nvinfo : EIATTR_SW_WAR
	.align		4
.L_91:
        /*006c*/ 	.byte	0x04, 0x36
        /*006e*/ 	.short	(.L_93 - .L_92)
.L_92:
        /*0070*/ 	.word	0x00000008
.L_93:


//--------------------- .nv.info.default_function_kernel_4 --------------------------
	.section	.nv.info.default_function_kernel_4,"",@"SHT_CUDA_INFO"
	.sectionflags	@""
	.align	4


	//----- nvinfo : EIATTR_CUDA_API_VERSION
	.align		4
        /*0000*/ 	.byte	0x04, 0x37
        /*0002*/ 	.short	(.L_95 - .L_94)
.L_94:
        /*0004*/ 	.word	0x00000082


	//----- nvinfo : EIATTR_KPARAM_INFO
	.align		4
.L_95:
        /*0008*/ 	.byte	0x04, 0x17
        /*000a*/ 	.short	(.L_97 - .L_96)
.L_96:
        /*000c*/ 	.word	0x00000000
        /*0010*/ 	.short	0x0001
        /*0012*/ 	.short	0x0008
        /*0014*/ 	.byte	0x00, 0xf5, 0x21, 0x00


	//----- nvinfo : EIATTR_KPARAM_INFO
	.align		4
.L_97:
        /*0018*/ 	.byte	0x04, 0x17
        /*001a*/ 	.short	(.L_99 - .L_98)
.L_98:
        /*001c*/ 	.word	0x00000000
        /*0020*/ 	.short	0x0000
        /*0022*/ 	.short	0x0000
        /*0024*/ 	.byte	0x00, 0xf5, 0x21, 0x00


	//----- nvinfo : EIATTR_SPARSE_MMA_MASK
	.align		4
.L_99:
        /*0028*/ 	.byte	0x03, 0x50
        /*002a*/ 	.short	0x0000


	//----- nvinfo : EIATTR_MAXREG_COUNT
	.align		4
        /*002c*/ 	.byte	0x03, 0x1b
        /*002e*/ 	.short	0x0040


	//----- nvinfo : EIATTR_MERCURY_ISA_VERSION
	.align		4
        /*0030*/ 	.byte	0x03, 0x5f
        /*0032*/ 	.short	0x0101


	//----- nvinfo : EIATTR_VRC_CTA_INIT_COUNT
	.align		4
        /*0034*/ 	.byte	0x02, 0x4a
	.zero		1
	.zero		1


	//----- nvinfo : EIATTR_EXIT_INSTR_OFFSETS
	.align		4
        /*0038*/ 	.byte	0x04, 0x1c
        /*003a*/ 	.short	(.L_101 - .L_100)


	//   ....[0]....
.L_100:
        /*003c*/ 	.word	0x00000370


	//   ....[1]....
        /*0040*/ 	.word	0x000005f0


	//----- nvinfo : EIATTR_MAX_THREADS
	.align		4
.L_101:
        /*0044*/ 	.byte	0x04, 0x05
        /*0046*/ 	.short	(.L_103 - .L_102)
.L_102:
        /*0048*/ 	.word	0x00000400
        /*004c*/ 	.word	0x00000001
        /*0050*/ 	.word	0x00000001


	//----- nvinfo : EIATTR_CRS_STACK_SIZE
	.align		4
.L_103:
        /*0054*/ 	.byte	0x04, 0x1e
        /*0056*/ 	.short	(.L_105 - .L_104)
.L_104:
        /*0058*/ 	.word	0x00000000


	//----- nvinfo : EIATTR_CBANK_PARAM_SIZE
	.align		4
.L_105:
        /*005c*/ 	.byte	0x03, 0x19
        /*005e*/ 	.short	0x0010


	//----- nvinfo : EIATTR_PARAM_CBANK
	.align		4
        /*0060*/ 	.byte	0x04, 0x0a
        /*0062*/ 	.short	(.L_107 - .L_106)
	.align		4
.L_106:
        /*0064*/ 	.word	index@(.nv.constant0.default_function_kernel_4)
        /*0068*/ 	.short	0x0380
        /*006a*/ 	.short	0x0010


	//----- nvinfo : EIATTR_SW_WAR
	.align		4
.L_107:
        /*006c*/ 	.byte	0x04, 0x36
        /*006e*/ 	.short	(.L_109 - .L_108)
.L_108:
        /*0070*/ 	.word	0x00000008
.L_109:


//--------------------- .nv.callgraph             --------------------------
	.section	.nv.callgraph,"",@"SHT_CUDA_CALLGRAPH"
	.align	4
	.sectionentsize	8
	.align		4
        /*0000*/ 	.word	0x00000000
	.align		4
        /*0004*/ 	.word	0xffffffff
	.align		4
        /*0008*/ 	.word	0x00000000
	.align		4
        /*000c*/ 	.word	0xfffffffe
	.align		4
        /*0010*/ 	.word	0x00000000
	.align		4
        /*0014*/ 	.word	0xfffffffd
	.align		4
        /*0018*/ 	.word	0x00000000
	.align		4
        /*001c*/ 	.word	0xfffffffc


//--------------------- .text.default_function_kernel_3 --------------------------
	.section	.text.default_function_kernel_3,"ax",@progbits
	.align	128
        .global         default_function_kernel_3
        .type           default_function_kernel_3,@function
        .size           default_function_kernel_3,(.L_x_15 - default_function_kernel_3)
        .other          default_function_kernel_3,@"STO_CUDA_ENTRY STV_DEFAULT"
default_function_kernel_3:
.text.default_function_kernel_3:
[----:B------:R-:W-:Y:S01]  /*0000*/  LDC R1, c[0x0][0x37c] ;  /* 0x0000df00ff017b82 */ /* 0x000fe20000000800 */
[----:B------:R-:W0:Y:S07]  /*0010*/  S2R R7, SR_TID.X ;  /* 0x0000000000077919 */ /* 0x000e2e0000002100 */
[----:B------:R-:W1:Y:S01]  /*0020*/  S2UR UR4, SR_CTAID.X ;  /* 0x00000000000479c3 */ /* 0x000e620000002500 */
[----:B------:R-:W2:Y:S01]  /*0030*/  LDCU.64 UR6, c[0x0][0x358] ;  /* 0x00006b00ff0677ac */ /* 0x000ea20008000a00 */
[----:B------:R-:W-:Y:S01]  /*0040*/  BSSY.RECONVERGENT B0, `(.L_x_0) ;  /* 0x0000011000007945 */ /* 0x000fe20003800200 */
[----:B-1----:R-:W-:-:S02]  /*0050*/  USHF.L.U32 UR5, UR4, 0x7, URZ ;  /* 0x0000000704057899 */ /* 0x002fc400080006ff */
[----:B------:R-:W-:Y:S01]  /*0060*/  USHF.L.U32 UR4, UR4, 0xa, URZ ;  /* 0x0000000a04047899 */ /* 0x000fe200080006ff */
[----:B0-----:R-:W-:-:S05]  /*0070*/  SHF.R.U32.HI R0, RZ, 0x3, R7 ;  /* 0x00000003ff007819 */ /* 0x001fca0000011607 */
[----:B------:R-:W-:Y:S02]  /*0080*/  LOP3.LUT R7, R7, UR4, RZ, 0xfc, !PT ;  /* 0x0000000407077c12 */ /* 0x000fe4000f8efcff */
[----:B------:R-:W-:-:S04]  /*0090*/  LOP3.LUT R0, R0, UR5, RZ, 0xfc, !PT ;  /* 0x0000000500007c12 */ /* 0x000fc8000f8efcff */
[C---:B------:R-:W-:Y:S02]  /*00a0*/  ISETP.GT.U32.AND P0, PT, R0.reuse, 0xab92, PT ;  /* 0x0000ab920000780c */ /* 0x040fe40003f04070 */
[----:B------:R-:W-:-:S11]  /*00b0*/  ISETP.GT.U32.AND P1, PT, R0, 0x2b92, PT ;  /* 0x00002b920000780c */ /* 0x000fd60003f24070 */
[----:B--2---:R-:W-:Y:S05]  /*00c0*/  @P0 BRA `(.L_x_1) ;  /* 0x0000000000200947 */ /* 0x004fea0003800000 */
[----:B------:R-:W0:Y:S08]  /*00d0*/  LDC.64 R4, c[0x0][0x388] ;  /* 0x0000e200ff047b82 */ /* 0x000e300000000a00 */
[----:B------:R-:W1:Y:S01]  /*00e0*/  LDC.64 R2, c[0x0][0x380] ;  /* 0x0000e000ff027b82 */ /* 0x000e620000000a00 */
[----:B0-----:R-:W-:-:S06]  /*00f0*/  IMAD.WIDE.U32 R4, R7, 0x4, R4 ;  /* 0x0000000407047825 */ /* 0x001fcc00078e0004 */
[----:B------:R-:W2:Y:S01]  /*0100*/  LDG.E.CONSTANT R5, desc[UR6][R4.64] ;  /* 0x0000000604057981 */ /* 0x000ea2000c1e9900 */
[----:B-1----:R-:W-:-:S05]  /*0110*/  IMAD.WIDE.U32 R2, R7, 0x4, R2 ;  /* 0x0000000407027825 */ /* 0x002fca00078e0002 */
[----:B------:R-:W2:Y:S02]  /*0120*/  LDG.E R0, desc[UR6][R2.64] ;  /* 0x0000000602007981 */ /* 0x000ea4000c1e1900 */
[----:B--2---:R-:W-:-:S05]  /*0130*/  FADD R9, R0, R5 ;  /* 0x0000000500097221 */ /* 0x004fca0000000000 */
[----:B------:R0:W-:Y:S02]  /*0140*/  STG.E desc[UR6][R2.64], R9 ;  /* 0x0000000902007986 */ /* 0x0001e4000c101906 */
.L_x_1:
[----:B------:R-:W-:Y:S05]  /*0150*/  BSYNC.RECONVERGENT B0 ;  /* 0x0000000000007941 */ /* 0x000fea0003800200 */
.L_x_0:
[----:B------:R-:W-:Y:S05]  /*0160*/  @P1 EXIT ;  /* 0x000000000000194d */ /* 0x000fea0003800000 */
[----:B------:R-:W1:Y:S08]  /*0170*/  LDC.64 R4, c[0x0][0x388] ;  /* 0x0000e200ff047b82 */ /* 0x000e700000000a00 */
[----:B0-----:R-:W0:Y:S01]  /*0180*/  LDC.64 R2, c[0x0][0x380] ;  /* 0x0000e000ff027b82 */ /* 0x001e220000000a00 */
[----:B-1----:R-:W-:-:S06]  /*0190*/  IMAD.WIDE.U32 R4, R7, 0x4, R4 ;  /* 0x0000000407047825 */ /* 0x002fcc00078e0004 */
[----:B------:R-:W2:Y:S01]  /*01a0*/  LDG.E.CONSTANT R5, desc[UR6][R4.64+0x100000] ;  /* 0x1000000604057981 */ /* 0x000ea2000c1e9900 */
[----:B0-----:R-:W-:-:S05]  /*01b0*/  IMAD.WIDE.U32 R2, R7, 0x4, R2 ;  /* 0x0000000407027825 */ /* 0x001fca00078e0002 */
[----:B------:R-:W2:Y:S02]  /*01c0*/  LDG.E R0, desc[UR6][R2.64+0x100000] ;  /* 0x1000000602007981 */ /* 0x000ea4000c1e1900 */
[----:B--2---:R-:W-:-:S05]  /*01d0*/  FADD R7, R0, R5 ;  /* 0x0000000500077221 */ /* 0x004fca0000000000 */
[----:B------:R-:W-:Y:S01]  /*01e0*/  STG.E desc[UR6][R2.64+0x100000], R7 ;  /* 0x1000000702007986 */ /* 0x000fe2000c101906 */
[----:B------:R-:W-:Y:S05]  /*01f0*/  EXIT ;  /* 0x000000000000794d */ /* 0x000fea0003800000 */
.L_x_2:
[----:B------:R-:W-:-:S00]  /*0200*/  BRA `(.L_x_2) ;  /* 0xfffffffc00fc7947 */ /* 0x000fc0000383ffff */
[----:B------:R-:W-:-:S00]  /*0210*/  NOP ;  /* 0x0000000000007918 */ /* 0x000fc00000000000 */
        /* <DEDUP_REMOVED lines=14> */
.L_x_15:


//--------------------- .text.default_function_kernel --------------------------
	.section	.text.default_function_kernel,"ax",@progbits
	.align	128
        .global         default_function_kernel
        .type           default_function_kernel,@function
        .size           default_function_kernel,(.L_x_16 - default_function_kernel)
        .other          default_function_kernel,@"STO_CUDA_ENTRY STV_DEFAULT"
default_function_kernel:
.text.default_function_kernel:
[----:B------:R-:W-:Y:S01]  /*0000*/  LDC R1, c[0x0][0x37c] ;  /* 0x0000df00ff017b82 */ /* 0x000fe20000000800 */
[----:B------:R-:W0:Y:S07]  /*0010*/  S2R R0, SR_TID.X ;  /* 0x0000000000007919 */ /* 0x000e2e0000002100 */
[----:B------:R-:W1:Y:S01]  /*0020*/  S2UR UR4, SR_CTAID.X ;  /* 0x00000000000479c3 */ /* 0x000e620000002500 */
[----:B------:R-:W2:Y:S01]  /*0030*/  LDCU.64 UR6, c[0x0][0x358] ;  /* 0x00006b00ff0677ac */ /* 0x000ea20008000a00 */
[----:B------:R-:W-:Y:S06]  /*0040*/  BSSY.RECONVERGENT B0, `(.L_x_3) ;  /* 0x000003f000007945 */ /* 0x000fec0003800200 */
[----:B------:R-:W3:Y:S01]  /*0050*/  LDC.64 R2, c[0x0][0x380] ;  /* 0x0000e000ff027b82 */ /* 0x000ee20000000a00 */
[----:B-1----:R-:W-:Y:S01]  /*0060*/  USHF.L.U32 UR5, UR4, 0x7, URZ ;  /* 0x0000000704057899 */ /* 0x002fe200080006ff */
[----:B0-----:R-:W-:-:S02]  /*0070*/  SHF.R.U32.HI R4, RZ, 0x3, R0 ;  /* 0x00000003ff047819 */ /* 0x001fc40000011600 */
[----:B------:R-:W-:-:S03]  /*0080*/  SHF.R.U32.HI R5, RZ, 0x2, R0 ;  /* 0x00000002ff057819 */ /* 0x000fc60000011600 */
[----:B------:R-:W-:Y:S01]  /*0090*/  LOP3.LUT R4, R4, UR5, RZ, 0xfc, !PT ;  /* 0x0000000504047c12 */ /* 0x000fe2000f8efcff */
[----:B------:R-:W-:Y:S02]  /*00a0*/  USHF.L.U32 UR5, UR4, 0xa, URZ ;  /* 0x0000000a04057899 */ /* 0x000fe400080006ff */
[----:B------:R-:W-:Y:S01]  /*00b0*/  USHF.L.U32 UR4, UR4, 0x8, URZ ;  /* 0x0000000804047899 */ /* 0x000fe200080006ff */
[C---:B------:R-:W-:Y:S02]  /*00c0*/  ISETP.GT.U32.AND P0, PT, R4.reuse, 0xab92, PT ;  /* 0x0000ab920400780c */ /* 0x040fe40003f04070 */
[----:B------:R-:W-:Y:S02]  /*00d0*/  ISETP.GT.U32.AND P1, PT, R4, 0x2b92, PT ;  /* 0x00002b920400780c */ /* 0x000fe40003f24070 */
[----:B------:R-:W-:Y:S02]  /*00e0*/  LOP3.LUT R0, R0, UR5, RZ, 0xfc, !PT ;  /* 0x0000000500007c12 */ /* 0x000fe4000f8efcff */
[----:B------:R-:W-:-:S03]  /*00f0*/  LOP3.LUT R5, R5, UR4, RZ, 0xfc, !PT ;  /* 0x0000000405057c12 */ /* 0x000fc6000f8efcff */
[----:B---3--:R-:W-:-:S04]  /*0100*/  IMAD.WIDE.U32 R2, R0, 0x4, R2 ;  /* 0x0000000400027825 */ /* 0x008fc800078e0002 */
[----:B--2---:R-:W-:Y:S05]  /*0110*/  @P0 BRA `(.L_x_4) ;  /* 0x0000000000c40947 */ /* 0x004fea0003800000 */
[----:B------:R-:W-:Y:S02]  /*0120*/  LOP3.LUT R6, R4, 0xffff, RZ, 0xc0, !PT ;  /* 0x0000ffff04067812 */ /* 0x000fe400078ec0ff */
[----:B------:R-:W-:-:S03]  /*0130*/  PRMT R11, R0, 0x3340, R0 ;  /* 0x00003340000b7816 */ /* 0x000fc60000000000 */
[----:B------:R-:W-:-:S05]  /*0140*/  IMAD R6, R6, 0x69b, RZ ;  /* 0x0000069b06067824 */ /* 0x000fca00078e02ff */
[----:B------:R-:W-:Y:S01]  /*0150*/  SHF.R.U32.HI R7, RZ, 0x10, R6 ;  /* 0x00000010ff077819 */ /* 0x000fe20000011606 */
[----:B------:R-:W-:-:S04]  /*0160*/  IMAD.HI.U32 R6, R5, 0x43b3d5b, RZ ;  /* 0x043b3d5b05067827 */ /* 0x000fc800078e00ff */
[----:B------:R-:W-:Y:S01]  /*0170*/  IMAD.MOV R9, RZ, RZ, -R7 ;  /* 0x000000ffff097224 */ /* 0x000fe200078e0a07 */
[----:B------:R-:W-:-:S04]  /*0180*/  SHF.R.U32.HI R6, RZ, 0x2, R6 ;  /* 0x00000002ff067819 */ /* 0x000fc80000011606 */
[----:B------:R-:W-:-:S05]  /*0190*/  PRMT R9, R9, 0x7710, RZ ;  /* 0x0000771009097816 */ /* 0x000fca00000000ff */
[----:B------:R-:W-:-:S05]  /*01a0*/  IMAD.IADD R8, R4, 0x1, R9 ;  /* 0x0000000104087824 */ /* 0x000fca00078e0209 */
[----:B------:R-:W-:-:S04]  /*01b0*/  LOP3.LUT R8, R8, 0xffff, RZ, 0xc0, !PT ;  /* 0x0000ffff08087812 */ /* 0x000fc800078ec0ff */
[----:B------:R-:W-:Y:S01]  /*01c0*/  LEA.HI R8, R8, R7, RZ, 0x1f ;  /* 0x0000000708087211 */ /* 0x000fe200078ff8ff */
[----:B------:R-:W-:-:S03]  /*01d0*/  IMAD R7, R6, -0xf2, R5 ;  /* 0xffffff0e06077824 */ /* 0x000fc600078e0205 */
[----:B------:R-:W-:Y:S02]  /*01e0*/  LOP3.LUT R6, R8, 0xffff, RZ, 0xc0, !PT ;  /* 0x0000ffff08067812 */ /* 0x000fe400078ec0ff */
[----:B------:R-:W-:Y:S02]  /*01f0*/  PRMT R8, R7, 0x9910, RZ ;  /* 0x0000991007087816 */ /* 0x000fe400000000ff */
[----:B------:R-:W-:-:S03]  /*0200*/  SHF.R.U32.HI R6, RZ, 0xb, R6 ;  /* 0x0000000bff067819 */ /* 0x000fc60000011606 */
[----:B------:R-:W-:Y:S01]  /*0210*/  IMAD R8, R8, 0x75, RZ ;  /* 0x0000007508087824 */ /* 0x000fe200078e02ff */
[----:B------:R-:W-:-:S04]  /*0220*/  PRMT R9, R6, 0x9910, RZ ;  /* 0x0000991006097816 */ /* 0x000fc800000000ff */
[----:B------:R-:W-:Y:S01]  /*0230*/  LOP3.LUT R8, R8, 0xffff, RZ, 0xc0, !PT ;  /* 0x0000ffff08087812 */ /* 0x000fe200078ec0ff */
[----:B------:R-:W-:-:S03]  /*0240*/  IMAD R9, R9, 0xf99, RZ ;  /* 0x00000f9909097824 */ /* 0x000fc600078e02ff */
[----:B------:R-:W-:Y:S01]  /*0250*/  SHF.R.U32.HI R8, RZ, 0x8, R8 ;  /* 0x00000008ff087819 */ /* 0x000fe20000011608 */
[----:B------:R-:W-:-:S04]  /*0260*/  IMAD.MOV R9, RZ, RZ, -R9 ;  /* 0x000000ffff097224 */ /* 0x000fc800078e0a09 */
[----:B------:R-:W-:Y:S01]  /*0270*/  IMAD.MOV R10, RZ, RZ, -R8 ;  /* 0x000000ffff0a7224 */ /* 0x000fe200078e0a08 */
[----:B------:R-:W-:-:S04]  /*0280*/  PRMT R9, R9, 0x7710, RZ ;  /* 0x0000771009097816 */ /* 0x000fc800000000ff */
[----:B------:R-:W-:Y:S01]  /*0290*/  PRMT R10, R10, 0x7710, RZ ;  /* 0x000077100a0a7816 */ /* 0x000fe200000000ff */
[----:B------:R-:W-:-:S04]  /*02a0*/  IMAD.IADD R9, R4, 0x1, R9 ;  /* 0x0000000104097824 */ /* 0x000fc800078e0209 */
[----:B------:R-:W-:Y:S01]  /*02b0*/  IMAD.IADD R7, R7, 0x1, R10 ;  /* 0x0000000107077824 */ /* 0x000fe200078e020a */
[----:B------:R-:W-:-:S04]  /*02c0*/  LOP3.LUT R9, R9, 0xffff, RZ, 0xc0, !PT ;  /* 0x0000ffff09097812 */ /* 0x000fc800078ec0ff */
[----:B------:R-:W-:Y:S01]  /*02d0*/  LOP3.LUT R7, R7, 0xfe, RZ, 0xc0, !PT ;  /* 0x000000fe07077812 */ /* 0x000fe200078ec0ff */
[----:B------:R-:W-:-:S03]  /*02e0*/  IMAD R9, R9, 0x877, RZ ;  /* 0x0000087709097824 */ /* 0x000fc600078e02ff */
[----:B------:R-:W-:Y:S02]  /*02f0*/  LEA.HI R7, R7, R8, RZ, 0x1f ;  /* 0x0000000807077211 */ /* 0x000fe400078ff8ff */
[----:B------:R-:W-:Y:S02]  /*0300*/  SHF.R.U32.HI R8, RZ, 0x12, R9 ;  /* 0x00000012ff087819 */ /* 0x000fe40000011609 */
[----:B------:R-:W-:Y:S02]  /*0310*/  LOP3.LUT R7, R7, 0xf8, RZ, 0xc0, !PT ;  /* 0x000000f807077812 */ /* 0x000fe400078ec0ff */
[----:B------:R-:W-:Y:S02]  /*0320*/  PRMT R12, R8, 0x9910, RZ ;  /* 0x00009910080c7816 */ /* 0x000fe400000000ff */
[----:B------:R-:W-:Y:S02]  /*0330*/  LOP3.LUT R9, R6, 0xffff, RZ, 0xc0, !PT ;  /* 0x0000ffff06097812 */ /* 0x000fe400078ec0ff */
[----:B------:R-:W-:-:S02]  /*0340*/  SHF.R.U32.HI R8, RZ, 0x3, R7 ;  /* 0x00000003ff087819 */ /* 0x000fc40000011607 */
[----:B------:R-:W0:Y:S02]  /*0350*/  LDC.64 R6, c[0x0][0x388] ;  /* 0x0000e200ff067b82 */ /* 0x000e240000000a00 */
[----:B------:R-:W-:Y:S01]  /*0360*/  PRMT R10, R9, 0x3340, R8 ;  /* 0x00003340090a7816 */ /* 0x000fe20000000008 */
[----:B------:R-:W-:-:S03]  /*0370*/  IMAD.HI.U32 R9, R0, 0x2e8ba2e9, RZ ;  /* 0x2e8ba2e900097827 */ /* 0x000fc600078e00ff */
[----:B------:R-:W-:Y:S01]  /*0380*/  PRMT R11, R10, 0x5410, R11 ;  /* 0x000054100a0b7816 */ /* 0x000fe2000000000b */
[----:B------:R-:W-:Y:S01]  /*0390*/  IMAD R8, R12, 0x2c, RZ ;  /* 0x0000002c0c087824 */ /* 0x000fe200078e02ff */
[----:B------:R-:W-:Y:S01]  /*03a0*/  SHF.R.U32.HI R9, RZ, 0x3, R9 ;  /* 0x00000003ff097819 */ /* 0x000fe20000011609 */
[----:B------:R-:W-:-:S03]  /*03b0*/  IMAD.MOV.U32 R10, RZ, RZ, 0x5ac7cc8 ;  /* 0x05ac7cc8ff0a7424 */ /* 0x000fc600078e00ff */
[----:B------:R-:W-:Y:S01]  /*03c0*/  LOP3.LUT R8, R8, 0xffff, RZ, 0xc0, !PT ;  /* 0x0000ffff08087812 */ /* 0x000fe200078ec0ff */
[----:B------:R-:W-:-:S04]  /*03d0*/  IMAD R9, R9, -0x2c, R0 ;  /* 0xffffffd409097824 */ /* 0x000fc800078e0200 */
[----:B------:R-:W-:-:S04]  /*03e0*/  IDP.2A.LO.U16.U8 R8, R10, R11, R8 ;  /* 0x0000000b0a087226 */ /* 0x000fc80000001008 */
[----:B------:R-:W-:-:S04]  /*03f0*/  IMAD.IADD R9, R9, 0x1, R8 ;  /* 0x0000000109097824 */ /* 0x000fc800078e0208 */
[----:B0-----:R-:W-:-:S06]  /*0400*/  IMAD.WIDE.U32 R6, R9, 0x4, R6 ;  /* 0x0000000409067825 */ /* 0x001fcc00078e0006 */
[----:B------:R-:W2:Y:S04]  /*0410*/  LDG.E.CONSTANT R7, desc[UR6][R6.64] ;  /* 0x0000000606077981 */ /* 0x000ea8000c1e9900 */
[----:B--2---:R0:W-:Y:S02]  /*0420*/  STG.E desc[UR6][R2.64], R7 ;  /* 0x0000000702007986 */ /* 0x0041e4000c101906 */
.L_x_4:
[----:B------:R-:W-:Y:S05]  /*0430*/  BSYNC.RECONVERGENT B0 ;  /* 0x0000000000007941 */ /* 0x000fea0003800200 */
.L_x_3:
[----:B------:R-:W-:Y:S05]  /*0440*/  @P1 EXIT ;  /* 0x000000000000194d */ /* 0x000fea0003800000 */
[----:B------:R-:W-:Y:S01]  /*0450*/  LOP3.LUT R4, R4, 0x8000, RZ, 0x3c, !PT ;  /* 0x0000800004047812 */ /* 0x000fe200078e3cff */
[----:B------:R-:W-:-:S03]  /*0460*/  VIADD R5, R5, 0x10000 ;  /* 0x0001000005057836 */ /* 0x000fc60000000000 */
[----:B------:R-:W-:-:S05]  /*0470*/  LOP3.LUT R6, R4, 0xffff, RZ, 0xc0, !PT ;  /* 0x0000ffff04067812 */ /* 0x000fca00078ec0ff */
[----:B------:R-:W-:-:S05]  /*0480*/  IMAD R6, R6, 0x69b, RZ ;  /* 0x0000069b06067824 */ /* 0x000fca00078e02ff */
[----:B0-----:R-:W-:Y:S01]  /*0490*/  SHF.R.U32.HI R7, RZ, 0x10, R6 ;  /* 0x00000010ff077819 */ /* 0x001fe20000011606 */
[----:B------:R-:W-:-:S04]  /*04a0*/  IMAD.HI.U32 R6, R5, 0x43b3d5b, RZ ;  /* 0x043b3d5b05067827 */ /* 0x000fc800078e00ff */
[----:B------:R-:W-:Y:S01]  /*04b0*/  IMAD.MOV R9, RZ, RZ, -R7 ;  /* 0x000000ffff097224 */ /* 0x000fe200078e0a07 */
[----:B------:R-:W-:-:S04]  /*04c0*/  SHF.R.U32.HI R6, RZ, 0x2, R6 ;  /* 0x00000002ff067819 */ /* 0x000fc80000011606 */
[----:B------:R-:W-:Y:S01]  /*04d0*/  PRMT R9, R9, 0x7710, RZ ;  /* 0x0000771009097816 */ /* 0x000fe200000000ff */
[----:B------:R-:W-:-:S04]  /*04e0*/  IMAD R6, R6, -0xf2, R5 ;  /* 0xffffff0e06067824 */ /* 0x000fc800078e0205 */
[----:B------:R-:W-:-:S05]  /*04f0*/  IMAD.IADD R8, R4, 0x1, R9 ;  /* 0x0000000104087824 */ /* 0x000fca00078e0209 */
[----:B------:R-:W-:-:S04]  /*0500*/  LOP3.LUT R8, R8, 0xffff, RZ, 0xc0, !PT ;  /* 0x0000ffff08087812 */ /* 0x000fc800078ec0ff */
[----:B------:R-:W-:-:S04]  /*0510*/  LEA.HI R7, R8, R7, RZ, 0x1f ;  /* 0x0000000708077211 */ /* 0x000fc800078ff8ff */
        /* <DEDUP_REMOVED lines=10> */
[----:B------:R-:W-:Y:S02]  /*05c0*/  PRMT R11, R8, 0x7710, RZ ;  /* 0x00007710080b7816 */ /* 0x000fe400000000ff */
[----:B------:R-:W-:Y:S02]  /*05d0*/  PRMT R8, R0, 0x3340, R0 ;  /* 0x0000334000087816 */ /* 0x000fe40000000000 */
[----:B------:R-:W-:Y:S01]  /*05e0*/  PRMT R9, R9, 0x7710, RZ ;  /* 0x0000771009097816 */ /* 0x000fe200000000ff */
[----:B------:R-:W-:-:S04]  /*05f0*/  IMAD.IADD R4, R4, 0x1, R11 ;  /* 0x0000000104047824 */ /* 0x000fc800078e020b */
[----:B------:R-:W-:Y:S01]  /*0600*/  IMAD.IADD R6, R6, 0x1, R9 ;  /* 0x0000000106067824 */ /* 0x000fe200078e0209 */
[----:B------:R-:W-:Y:S02]  /*0610*/  LOP3.LUT R4, R4, 0xffff, RZ, 0xc0, !PT ;  /* 0x0000ffff04047812 */ /* 0x000fe400078ec0ff */
[----:B------:R-:W-:Y:S02]  /*0620*/  LOP3.LUT R9, R5, 0xffff, RZ, 0xc0, !PT ;  /* 0x0000ffff05097812 */ /* 0x000fe400078ec0ff */
[----:B------:R-:W-:Y:S01]  /*0630*/  LOP3.LUT R6, R6, 0xfe, RZ, 0xc0, !PT ;  /* 0x000000fe06067812 */ /* 0x000fe200078ec0ff */
[----:B------:R-:W-:-:S03]  /*0640*/  IMAD R4, R4, 0x877, RZ ;  /* 0x0000087704047824 */ /* 0x000fc600078e02ff */
[----:B------:R-:W-:Y:S01]  /*0650*/  LEA.HI R6, R6, R7, RZ, 0x1f ;  /* 0x0000000706067211 */ /* 0x000fe200078ff8ff */
[----:B------:R-:W-:Y:S01]  /*0660*/  VIADD R7, R0, 0x40000 ;  /* 0x0004000000077836 */ /* 0x000fe20000000000 */
[----:B------:R-:W-:Y:S02]  /*0670*/  SHF.R.U32.HI R4, RZ, 0x12, R4 ;  /* 0x00000012ff047819 */ /* 0x000fe40000011604 */
[----:B------:R-:W-:Y:S02]  /*0680*/  LOP3.LUT R6, R6, 0xf8, RZ, 0xc0, !PT ;  /* 0x000000f806067812 */ /* 0x000fe400078ec0ff */
[----:B------:R-:W-:Y:S02]  /*0690*/  PRMT R10, R4, 0x9910, RZ ;  /* 0x00009910040a7816 */ /* 0x000fe400000000ff */
[----:B------:R-:W0:Y:S01]  /*06a0*/  LDC.64 R4, c[0x0][0x388] ;  /* 0x0000e200ff047b82 */ /* 0x000e220000000a00 */
[----:B------:R-:W-:Y:S02]  /*06b0*/  SHF.R.U32.HI R6, RZ, 0x3, R6 ;  /* 0x00000003ff067819 */ /* 0x000fe40000011606 */
[----:B------:R-:W-:-:S02]  /*06c0*/  IMAD R0, R10, 0x2c, RZ ;  /* 0x0000002c0a007824 */ /* 0x000fc400078e02ff */
[----:B------:R-:W-:Y:S01]  /*06d0*/  PRMT R9, R9, 0x3340, R6 ;  /* 0x0000334009097816 */ /* 0x000fe20000000006 */
[----:B------:R-:W-:Y:S02]  /*06e0*/  IMAD.HI.U32 R6, R7, 0x2e8ba2e9, RZ ;  /* 0x2e8ba2e907067827 */ /* 0x000fe400078e00ff */
[----:B------:R-:W-:Y:S02]  /*06f0*/  LOP3.LUT R0, R0, 0xffff, RZ, 0xc0, !PT ;  /* 0x0000ffff00007812 */ /* 0x000fe400078ec0ff */
[----:B------:R-:W-:Y:S01]  /*0700*/  PRMT R9, R9, 0x5410, R8 ;  /* 0x0000541009097816 */ /* 0x000fe20000000008 */
[----:B------:R-:W-:Y:S01]  /*0710*/  IMAD.MOV.U32 R8, RZ, RZ, 0x5ac7cc8 ;  /* 0x05ac7cc8ff087424 */ /* 0x000fe200078e00ff */
[----:B------:R-:W-:-:S03]  /*0720*/  SHF.R.U32.HI R6, RZ, 0x3, R6 ;  /* 0x00000003ff067819 */ /* 0x000fc60000011606 */
[----:B------:R-:W-:Y:S02]  /*0730*/  IDP.2A.LO.U16.U8 R9, R8, R9, R0 ;  /* 0x0000000908097226 */ /* 0x000fe40000001000 */
[----:B------:R-:W-:-:S04]  /*0740*/  IMAD R6, R6, -0x2c, R7 ;  /* 0xffffffd406067824 */ /* 0x000fc800078e0207 */
[----:B------:R-:W-:-:S04]  /*0750*/  IMAD.IADD R9, R6, 0x1, R9 ;  /* 0x0000000106097824 */ /* 0x000fc800078e0209 */
[----:B0-----:R-:W-:-:S06]  /*0760*/  IMAD.WIDE.U32 R4, R9, 0x4, R4 ;  /* 0x0000000409047825 */ /* 0x001fcc00078e0004 */
[----:B------:R-:W2:Y:S04]  /*0770*/  LDG.E.CONSTANT R5, desc[UR6][R4.64] ;  /* 0x0000000604057981 */ /* 0x000ea8000c1e9900 */
[----:B--2---:R-:W-:Y:S01]  /*0780*/  STG.E desc[UR6][R2.64+0x100000], R5 ;  /* 0x1000000502007986 */ /* 0x004fe2000c101906 */
[----:B------:R-:W-:Y:S05]  /*0790*/  EXIT ;  /* 0x000000000000794d */ /* 0x000fea0003800000 */
.L_x_5:
        /* <DEDUP_REMOVED lines=14> */
.L_x_16:


//--------------------- .text.default_function_kernel_2 --------------------------
	.section	.text.default_function_kernel_2,"ax",@progbits
	.align	128
        .global         default_function_kernel_2
        .type           default_function_kernel_2,@function
        .size           default_function_kernel_2,(.L_x_17 - default_function_kernel_2)
        .other          default_function_kernel_2,@"STO_CUDA_ENTRY STV_DEFAULT"
default_function_kernel_2:
.text.default_function_kernel_2:
[----:B------:R-:W-:Y:S01]  /*0000*/  LDC R1, c[0x0][0x37c] ;  /* 0x0000df00ff017b82 */ /* 0x000fe20000000800 */
[----:B------:R-:W0:Y:S07]  /*0010*/  S2R R7, SR_TID.X ;  /* 0x0000000000077919 */ /* 0x000e2e0000002100 */
[----:B------:R-:W1:Y:S01]  /*0020*/  S2UR UR4, SR_CTAID.X ;  /* 0x00000000000479c3 */ /* 0x000e620000002500 */
[----:B------:R-:W-:Y:S07]  /*0030*/  BSSY.RECONVERGENT B0, `(.L_x_6) ;  /* 0x0000017000007945 */ /* 0x000fee0003800200 */
[----:B------:R-:W2:Y:S01]  /*0040*/  LDC.64 R2, c[0x0][0x380] ;  /* 0x0000e000ff027b82 */ /* 0x000ea20000000a00 */
[----:B-1----:R-:W-:-:S02]  /*0050*/  USHF.L.U32 UR5, UR4, 0x7, URZ ;  /* 0x0000000704057899 */ /* 0x002fc400080006ff */
[----:B------:R-:W-:Y:S01]  /*0060*/  USHF.L.U32 UR4, UR4, 0xa, URZ ;  /* 0x0000000a04047899 */ /* 0x000fe200080006ff */
[----:B0-----:R-:W-:-:S05]  /*0070*/  SHF.R.U32.HI R0, RZ, 0x3, R7 ;  /* 0x00000003ff007819 */ /* 0x001fca0000011607 */
[----:B------:R-:W-:Y:S02]  /*0080*/  LOP3.LUT R7, R7, UR4, RZ, 0xfc, !PT ;  /* 0x0000000407077c12 */ /* 0x000fe4000f8efcff */
[----:B------:R-:W-:-:S03]  /*0090*/  LOP3.LUT R0, R0, UR5, RZ, 0xfc, !PT ;  /* 0x0000000500007c12 */ /* 0x000fc6000f8efcff */
[----:B------:R-:W0:Y:S01]  /*00a0*/  LDCU.64 UR4, c[0x0][0x358] ;  /* 0x00006b00ff0477ac */ /* 0x000e220008000a00 */
[----:B--2---:R-:W-:Y:S01]  /*00b0*/  IMAD.WIDE.U32 R2, R7, 0x4, R2 ;  /* 0x0000000407027825 */ /* 0x004fe200078e0002 */
[C---:B------:R-:W-:Y:S02]  /*00c0*/  ISETP.GT.U32.AND P0, PT, R0.reuse, 0xab92, PT ;  /* 0x0000ab920000780c */ /* 0x040fe40003f04070 */
[----:B------:R-:W-:-:S11]  /*00d0*/  ISETP.GT.U32.AND P1, PT, R0, 0x2b92, PT ;  /* 0x00002b920000780c */ /* 0x000fd60003f24070 */
[----:B0-----:R-:W-:Y:S05]  /*00e0*/  @P0 BRA `(.L_x_7) ;  /* 0x00000000002c0947 */ /* 0x001fea0003800000 */
[----:B------:R-:W0:Y:S01]  /*00f0*/  LDC.64 R4, c[0x0][0x388] ;  /* 0x0000e200ff047b82 */ /* 0x000e220000000a00 */
[----:B------:R-:W-:Y:S01]  /*0100*/  LOP3.LUT R8, R0, 0xffff, RZ, 0xc0, !PT ;  /* 0x0000ffff00087812 */ /* 0x000fe200078ec0ff */
[----:B------:R-:W-:-:S04]  /*0110*/  IMAD.HI.U32 R6, R7, 0x43b3d5b, RZ ;  /* 0x043b3d5b07067827 */ /* 0x000fc800078e00ff */
[----:B------:R-:W-:Y:S01]  /*0120*/  IMAD R8, R8, 0x10ed, RZ ;  /* 0x000010ed08087824 */ /* 0x000fe200078e02ff */
[----:B------:R-:W-:-:S04]  /*0130*/  SHF.R.U32.HI R6, RZ, 0x4, R6 ;  /* 0x00000004ff067819 */ /* 0x000fc80000011606 */
[----:B------:R-:W-:Y:S01]  /*0140*/  SHF.R.U32.HI R9, RZ, 0x13, R8 ;  /* 0x00000013ff097819 */ /* 0x000fe20000011608 */
[----:B------:R-:W-:-:S04]  /*0150*/  IMAD R6, R6, -0x3c8, R7 ;  /* 0xfffffc3806067824 */ /* 0x000fc800078e0207 */
[----:B------:R-:W-:-:S04]  /*0160*/  IMAD R9, R6, 0x16b, R9 ;  /* 0x0000016b06097824 */ /* 0x000fc800078e0209 */
[----:B0-----:R-:W-:-:S06]  /*0170*/  IMAD.WIDE.U32 R4, R9, 0x4, R4 ;  /* 0x0000000409047825 */ /* 0x001fcc00078e0004 */
[----:B------:R-:W2:Y:S04]  /*0180*/  LDG.E.CONSTANT R5, desc[UR4][R4.64] ;  /* 0x0000000404057981 */ /* 0x000ea8000c1e9900 */
[----:B--2---:R0:W-:Y:S02]  /*0190*/  STG.E desc[UR4][R2.64], R5 ;  /* 0x0000000502007986 */ /* 0x0041e4000c101904 */
.L_x_7:
[----:B------:R-:W-:Y:S05]  /*01a0*/  BSYNC.RECONVERGENT B0 ;  /* 0x0000000000007941 */ /* 0x000fea0003800200 */
.L_x_6:
[----:B------:R-:W-:Y:S05]  /*01b0*/  @P1 EXIT ;  /* 0x000000000000194d */ /* 0x000fea0003800000 */
[----:B0-----:R-:W0:Y:S01]  /*01c0*/  LDC.64 R4, c[0x0][0x388] ;  /* 0x0000e200ff047b82 */ /* 0x001e220000000a00 */
[----:B------:R-:W-:Y:S02]  /*01d0*/  IADD3 R7, PT, PT, R7, 0x40000, RZ ;  /* 0x0004000007077810 */ /* 0x000fe40007ffe0ff */
[----:B------:R-:W-:-:S04]  /*01e0*/  LOP3.LUT R0, R0, 0x8000, RZ, 0x3c, !PT ;  /* 0x0000800000007812 */ /* 0x000fc800078e3cff */
        /* <DEDUP_REMOVED lines=9> */
[----:B--2---:R-:W-:Y:S01]  /*0280*/  STG.E desc[UR4][R2.64+0x100000], R5 ;  /* 0x1000000502007986 */ /* 0x004fe2000c101904 */
[----:B------:R-:W-:Y:S05]  /*0290*/  EXIT ;  /* 0x000000000000794d */ /* 0x000fea0003800000 */
.L_x_8:
        /* <DEDUP_REMOVED lines=14> */
.L_x_17:


//--------------------- .text.default_function_kernel_1 --------------------------
	.section	.text.default_function_kernel_1,"ax",@progbits
	.align	128
        .global         default_function_kernel_1
        .type           default_function_kernel_1,@function
        .size           default_function_kernel_1,(.L_x_18 - default_function_kernel_1)
        .other          default_function_kernel_1,@"STO_CUDA_ENTRY STV_DEFAULT"
default_function_kernel_1:
.text.default_function_kernel_1:
[----:B------:R-:W-:Y:S01]  /*0000*/  LDC R1, c[0x0][0x37c] ;  /* 0x0000df00ff017b82 */ /* 0x000fe20000000800 */
[----:B------:R-:W0:Y:S07]  /*0010*/  S2R R4, SR_TID.X ;  /* 0x0000000000047919 */ /* 0x000e2e0000002100 */
[----:B------:R-:W1:Y:S01]  /*0020*/  S2UR UR4, SR_CTAID.X ;  /* 0x00000000000479c3 */ /* 0x000e620000002500 */
[----:B------:R-:W2:Y:S01]  /*0030*/  LDCU.64 UR6, c[0x0][0x358] ;  /* 0x00006b00ff0677ac */ /* 0x000ea20008000a00 */
[----:B------:R-:W-:Y:S06]  /*0040*/  BSSY.RECONVERGENT B0, `(.L_x_9) ;  /* 0x000002a000007945 */ /* 0x000fec0003800200 */
[----:B------:R-:W3:Y:S01]  /*0050*/  LDC.64 R2, c[0x0][0x380] ;  /* 0x0000e000ff027b82 */ /* 0x000ee20000000a00 */
[----:B-1----:R-:W-:Y:S01]  /*0060*/  USHF.L.U32 UR5, UR4, 0x7, URZ ;  /* 0x0000000704057899 */ /* 0x002fe200080006ff */
[----:B0-----:R-:W-:-:S05]  /*0070*/  SHF.R.U32.HI R0, RZ, 0x3, R4 ;  /* 0x00000003ff007819 */ /* 0x001fca0000011604 */
[----:B------:R-:W-:Y:S01]  /*0080*/  LOP3.LUT R0, R0, UR5, RZ, 0xfc, !PT ;  /* 0x0000000500007c12 */ /* 0x000fe2000f8efcff */
[----:B------:R-:W-:Y:S02]  /*0090*/  USHF.L.U32 UR5, UR4, 0xa, URZ ;  /* 0x0000000a04057899 */ /* 0x000fe400080006ff */
[----:B------:R-:W-:Y:S01]  /*00a0*/  USHF.L.U32 UR4, UR4, 0x9, URZ ;  /* 0x0000000904047899 */ /* 0x000fe200080006ff */
[C---:B------:R-:W-:Y:S02]  /*00b0*/  ISETP.GT.U32.AND P0, PT, R0.reuse, 0xab92, PT ;  /* 0x0000ab920000780c */ /* 0x040fe40003f04070 */
[----:B------:R-:W-:Y:S02]  /*00c0*/  ISETP.GT.U32.AND P1, PT, R0, 0x2b92, PT ;  /* 0x00002b920000780c */ /* 0x000fe40003f24070 */
[----:B------:R-:W-:Y:S02]  /*00d0*/  SHF.R.U32.HI R0, RZ, 0x1, R4 ;  /* 0x00000001ff007819 */ /* 0x000fe40000011604 */
[----:B------:R-:W-:-:S02]  /*00e0*/  LOP3.LUT R4, R4, UR5, RZ, 0xfc, !PT ;  /* 0x0000000504047c12 */ /* 0x000fc4000f8efcff */
[----:B------:R-:W-:-:S03]  /*00f0*/  LOP3.LUT R0, R0, UR4, RZ, 0xfc, !PT ;  /* 0x0000000400007c12 */ /* 0x000fc6000f8efcff */
[----:B---3--:R-:W-:Y:S02]  /*0100*/  IMAD.WIDE.U32 R2, R4, 0x4, R2 ;  /* 0x0000000404027825 */ /* 0x008fe400078e0002 */
[----:B--2---:R-:W-:Y:S05]  /*0110*/  @P0 BRA `(.L_x_10) ;  /* 0x0000000000700947 */ /* 0x004fea0003800000 */
[----:B------:R-:W-:-:S04]  /*0120*/  IMAD.HI.U32 R5, R4, -0x7cb2beab, RZ ;  /* 0x834d415504057827 */ /* 0x000fc800078e00ff */
[----:B------:R-:W-:Y:S01]  /*0130*/  IMAD.HI.U32 R7, R4, -0x4b75c62b, RZ ;  /* 0xb48a39d504077827 */ /* 0x000fe200078e00ff */
[----:B------:R-:W-:-:S03]  /*0140*/  SHF.R.U32.HI R5, RZ, 0xc, R5 ;  /* 0x0000000cff057819 */ /* 0x000fc60000011605 */
[----:B------:R-:W-:Y:S01]  /*0150*/  IMAD.HI.U32 R6, R0, -0x7cb2beab, RZ ;  /* 0x834d415500067827 */ /* 0x000fe200078e00ff */
[----:B------:R-:W-:-:S03]  /*0160*/  SHF.R.U32.HI R7, RZ, 0x8, R7 ;  /* 0x00000008ff077819 */ /* 0x000fc60000011607 */
[----:B------:R-:W-:Y:S01]  /*0170*/  IMAD R5, R5, -0x1f32, R4 ;  /* 0xffffe0ce05057824 */ /* 0x000fe200078e0204 */
[----:B------:R-:W-:Y:S01]  /*0180*/  SHF.R.U32.HI R10, RZ, 0xb, R6 ;  /* 0x0000000bff0a7819 */ /* 0x000fe20000011606 */
[----:B------:R-:W-:Y:S02]  /*0190*/  IMAD R9, R7, -0x16b, R4 ;  /* 0xfffffe9507097824 */ /* 0x000fe400078e0204 */
[----:B------:R-:W0:Y:S01]  /*01a0*/  LDC.64 R6, c[0x0][0x388] ;  /* 0x0000e200ff067b82 */ /* 0x000e220000000a00 */
[----:B------:R-:W-:Y:S01]  /*01b0*/  LOP3.LUT R8, R5, 0xffff, RZ, 0xc0, !PT ;  /* 0x0000ffff05087812 */ /* 0x000fe200078ec0ff */
[----:B------:R-:W-:Y:S01]  /*01c0*/  IMAD.HI.U32 R5, R4, 0x2e8ba2e9, RZ ;  /* 0x2e8ba2e904057827 */ /* 0x000fe200078e00ff */
[----:B------:R-:W-:-:S03]  /*01d0*/  LOP3.LUT R9, R9, 0xffff, RZ, 0xc0, !PT ;  /* 0x0000ffff09097812 */ /* 0x000fc600078ec0ff */
[----:B------:R-:W-:Y:S01]  /*01e0*/  IMAD R8, R8, 0xb49, RZ ;  /* 0x00000b4908087824 */ /* 0x000fe200078e02ff */
[----:B------:R-:W-:Y:S01]  /*01f0*/  SHF.R.U32.HI R5, RZ, 0x1, R5 ;  /* 0x00000001ff057819 */ /* 0x000fe20000011605 */
[----:B------:R-:W-:-:S03]  /*0200*/  IMAD R9, R9, 0x1746, RZ ;  /* 0x0000174609097824 */ /* 0x000fc600078e02ff */
[----:B------:R-:W-:Y:S01]  /*0210*/  SHF.R.U32.HI R8, RZ, 0x14, R8 ;  /* 0x00000014ff087819 */ /* 0x000fe20000011608 */
[----:B------:R-:W-:-:S03]  /*0220*/  IMAD R5, R5, -0xb, R4 ;  /* 0xfffffff505057824 */ /* 0x000fc600078e0204 */
[----:B------:R-:W-:Y:S01]  /*0230*/  PRMT R11, R8, 0x9910, RZ ;  /* 0x00009910080b7816 */ /* 0x000fe200000000ff */
[----:B------:R-:W-:-:S04]  /*0240*/  IMAD R8, R5, 0x3c8, R10 ;  /* 0x000003c805087824 */ /* 0x000fc800078e020a */
[----:B------:R-:W-:Y:S02]  /*0250*/  IMAD.MOV.U32 R5, RZ, RZ, R11 ;  /* 0x000000ffff057224 */ /* 0x000fe400078e000b */
[----:B------:R-:W-:Y:S02]  /*0260*/  IMAD R8, R8, 0x21, RZ ;  /* 0x0000002108087824 */ /* 0x000fe400078e02ff */
[----:B------:R-:W-:-:S03]  /*0270*/  IMAD R5, R5, 0x5ac, RZ ;  /* 0x000005ac05057824 */ /* 0x000fc600078e02ff */
[----:B------:R-:W-:Y:S02]  /*0280*/  LEA.HI R8, R9, R8, RZ, 0x10 ;  /* 0x0000000809087211 */ /* 0x000fe400078f80ff */
[----:B------:R-:W-:-:S05]  /*0290*/  LOP3.LUT R5, R5, 0xffff, RZ, 0xc0, !PT ;  /* 0x0000ffff05057812 */ /* 0x000fca00078ec0ff */
[----:B------:R-:W-:-:S04]  /*02a0*/  IMAD.IADD R5, R5, 0x1, R8 ;  /* 0x0000000105057824 */ /* 0x000fc800078e0208 */
[----:B0-----:R-:W-:-:S06]  /*02b0*/  IMAD.WIDE.U32 R6, R5, 0x4, R6 ;  /* 0x0000000405067825 */ /* 0x001fcc00078e0006 */
[----:B------:R-:W2:Y:S04]  /*02c0*/  LDG.E.CONSTANT R7, desc[UR6][R6.64] ;  /* 0x0000000606077981 */ /* 0x000ea8000c1e9900 */
[----:B--2---:R0:W-:Y:S02]  /*02d0*/  STG.E desc[UR6][R2.64], R7 ;  /* 0x0000000702007986 */ /* 0x0041e4000c101906 */
.L_x_10:
[----:B------:R-:W-:Y:S05]  /*02e0*/  BSYNC.RECONVERGENT B0 ;  /* 0x0000000000007941 */ /* 0x000fea0003800200 */
.L_x_9:
[----:B------:R-:W-:Y:S05]  /*02f0*/  @P1 EXIT ;  /* 0x000000000000194d */ /* 0x000fea0003800000 */
[----:B------:R-:W-:Y:S01]  /*0300*/  IADD3 R4, PT, PT, R4, 0x40000, RZ ;  /* 0x0004000004047810 */ /* 0x000fe20007ffe0ff */
[----:B------:R-:W-:-:S04]  /*0310*/  VIADD R6, R0, 0x20000 ;  /* 0x0002000000067836 */ /* 0x000fc80000000000 */
[----:B------:R-:W-:-:S04]  /*0320*/  IMAD.HI.U32 R5, R4, -0x7cb2beab, RZ ;  /* 0x834d415504057827 */ /* 0x000fc800078e00ff */
[----:B------:R-:W-:Y:S01]  /*0330*/  IMAD.HI.U32 R0, R4, 0x2e8ba2e9, RZ ;  /* 0x2e8ba2e904007827 */ /* 0x000fe200078e00ff */
[----:B------:R-:W-:-:S03]  /*0340*/  SHF.R.U32.HI R5, RZ, 0xc, R5 ;  /* 0x0000000cff057819 */ /* 0x000fc60000011605 */
[----:B0-----:R-:W-:-:S04]  /*0350*/  IMAD.HI.U32 R7, R4, -0x4b75c62b, RZ ;  /* 0xb48a39d504077827 */ /* 0x001fc800078e00ff */
[----:B------:R-:W-:Y:S01]  /*0360*/  IMAD R5, R5, -0x1f32, R4 ;  /* 0xffffe0ce05057824 */ /* 0x000fe200078e0204 */
[----:B------:R-:W-:Y:S01]  /*0370*/  SHF.R.U32.HI R9, RZ, 0x8, R7 ;  /* 0x00000008ff097819 */ /* 0x000fe20000011607 */
[----:B------:R-:W-:-:S03]  /*0380*/  IMAD.HI.U32 R6, R6, -0x7cb2beab, RZ ;  /* 0x834d415506067827 */ /* 0x000fc600078e00ff */
[----:B------:R-:W-:Y:S01]  /*0390*/  LOP3.LUT R5, R5, 0xffff, RZ, 0xc0, !PT ;  /* 0x0000ffff05057812 */ /* 0x000fe200078ec0ff */
[----:B------:R-:W-:Y:S01]  /*03a0*/  IMAD R9, R9, -0x16b, R4 ;  /* 0xfffffe9509097824 */ /* 0x000fe200078e0204 */
[----:B------:R-:W-:-:S03]  /*03b0*/  SHF.R.U32.HI R7, RZ, 0xb, R6 ;  /* 0x0000000bff077819 */ /* 0x000fc60000011606 */
[----:B------:R-:W-:Y:S01]  /*03c0*/  IMAD R8, R5, 0xb49, RZ ;  /* 0x00000b4905087824 */ /* 0x000fe200078e02ff */
[----:B------:R-:W-:Y:S02]  /*03d0*/  SHF.R.U32.HI R5, RZ, 0x1, R0 ;  /* 0x00000001ff057819 */ /* 0x000fe40000011600 */
[----:B------:R-:W-:Y:S02]  /*03e0*/  LOP3.LUT R9, R9, 0xffff, RZ, 0xc0, !PT ;  /* 0x0000ffff09097812 */ /* 0x000fe400078ec0ff */
[----:B------:R-:W-:Y:S01]  /*03f0*/  SHF.R.U32.HI R6, RZ, 0x14, R8 ;  /* 0x00000014ff067819 */ /* 0x000fe20000011608 */
[----:B------:R-:W-:Y:S02]  /*0400*/  IMAD R0, R5, -0xb, R4 ;  /* 0xfffffff505007824 */ /* 0x000fe400078e0204 */
[----:B------:R-:W0:Y:S01]  /*0410*/  LDC.64 R4, c[0x0][0x388] ;  /* 0x0000e200ff047b82 */ /* 0x000e220000000a00 */
[----:B------:R-:W-:Y:S01]  /*0420*/  PRMT R8, R6, 0x9910, RZ ;  /* 0x0000991006087816 */ /* 0x000fe200000000ff */
[----:B------:R-:W-:-:S02]  /*0430*/  IMAD R6, R0, 0x3c8, R7 ;  /* 0x000003c800067824 */ /* 0x000fc400078e0207 */
[----:B------:R-:W-:Y:S01]  /*0440*/  IMAD R7, R9, 0x1746, RZ ;  /* 0x0000174609077824 */ /* 0x000fe200078e02ff */
[----:B------:R-:W-:Y:S01]  /*0450*/  MOV R0, R8 ;  /* 0x0000000800007202 */ /* 0x000fe20000000f00 */
[----:B------:R-:W-:-:S04]  /*0460*/  IMAD R6, R6, 0x21, RZ ;  /* 0x0000002106067824 */ /* 0x000fc800078e02ff */
[----:B------:R-:W-:Y:S01]  /*0470*/  IMAD R0, R0, 0x5ac, RZ ;  /* 0x000005ac00007824 */ /* 0x000fe200078e02ff */
[----:B------:R-:W-:-:S04]  /*0480*/  LEA.HI R7, R7, R6, RZ, 0x10 ;  /* 0x0000000607077211 */ /* 0x000fc800078f80ff */
[----:B------:R-:W-:-:S04]  /*0490*/  LOP3.LUT R0, R0, 0xffff, RZ, 0xc0, !PT ;  /* 0x0000ffff00007812 */ /* 0x000fc800078ec0ff */
[----:B------:R-:W-:-:S05]  /*04a0*/  IADD3 R7, PT, PT, R0, R7, RZ ;  /* 0x0000000700077210 */ /* 0x000fca0007ffe0ff */
[----:B0-----:R-:W-:-:S06]  /*04b0*/  IMAD.WIDE.U32 R4, R7, 0x4, R4 ;  /* 0x0000000407047825 */ /* 0x001fcc00078e0004 */
[----:B------:R-:W2:Y:S04]  /*04c0*/  LDG.E.CONSTANT R5, desc[UR6][R4.64] ;  /* 0x0000000604057981 */ /* 0x000ea8000c1e9900 */
[----:B--2---:R-:W-:Y:S01]  /*04d0*/  STG.E desc[UR6][R2.64+0x100000], R5 ;  /* 0x1000000502007986 */ /* 0x004fe2000c101906 */
[----:B------:R-:W-:Y:S05]  /*04e0*/  EXIT ;  /* 0x000000000000794d */ /* 0x000fea0003800000 */
.L_x_11:
        /* <DEDUP_REMOVED lines=9> */
.L_x_18:


//--------------------- .text.default_function_kernel_4 --------------------------
	.section	.text.default_function_kernel_4,"ax",@progbits
	.align	128
        .global         default_function_kernel_4
        .type           default_function_kernel_4,@function
        .size           default_function_kernel_4,(.L_x_19 - default_function_kernel_4)
        .other          default_function_kernel_4,@"STO_CUDA_ENTRY STV_DEFAULT"
default_function_kernel_4:
.text.default_function_kernel_4:
        /* <DEDUP_REMOVED lines=18> */
[----:B------:R-:W-:-:S04]  /*0120*/  IMAD.HI.U32 R4, R7, 0x43b3d5b, RZ ;  /* 0x043b3d5b07047827 */ /* 0x000fc800078e00ff */
[----:B------:R-:W-:Y:S01]  /*0130*/  IMAD.HI.U32 R10, R6, 0x2e8ba2e9, RZ ;  /* 0x2e8ba2e9060a7827 */ /* 0x000fe200078e00ff */
[----:B------:R-:W-:-:S05]  /*0140*/  SHF.R.U32.HI R4, RZ, 0x2, R4 ;  /* 0x00000002ff047819 */ /* 0x000fca0000011604 */
[----:B------:R-:W-:Y:S01]  /*0150*/  IMAD R5, R4, -0xf2, R7 ;  /* 0xffffff0e04057824 */ /* 0x000fe200078e0207 */
[----:B------:R-:W-:-:S04]  /*0160*/  LOP3.LUT R4, R0, 0xffff, RZ, 0xc0, !PT ;  /* 0x0000ffff00047812 */ /* 0x000fc800078ec0ff */
[----:B------:R-:W-:Y:S01]  /*0170*/  PRMT R8, R5, 0x9910, RZ ;  /* 0x0000991005087816 */ /* 0x000fe200000000ff */
[----:B------:R-:W-:-:S04]  /*0180*/  IMAD R4, R4, 0x313d, RZ ;  /* 0x0000313d04047824 */ /* 0x000fc800078e02ff */
[----:B------:R-:W-:Y:S01]  /*0190*/  IMAD R8, R8, 0x75, RZ ;  /* 0x0000007508087824 */ /* 0x000fe200078e02ff */
[----:B------:R-:W-:-:S04]  /*01a0*/  SHF.R.U32.HI R4, RZ, 0x18, R4 ;  /* 0x00000018ff047819 */ /* 0x000fc80000011604 */
[----:B------:R-:W-:Y:S02]  /*01b0*/  LOP3.LUT R8, R8, 0xffff, RZ, 0xc0, !PT ;  /* 0x0000ffff08087812 */ /* 0x000fe400078ec0ff */
[----:B------:R-:W-:Y:S02]  /*01c0*/  PRMT R9, R4, 0x9910, RZ ;  /* 0x0000991004097816 */ /* 0x000fe400000000ff */
[----:B------:R-:W-:-:S03]  /*01d0*/  SHF.R.U32.HI R12, RZ, 0x8, R8 ;  /* 0x00000008ff0c7819 */ /* 0x000fc60000011608 */
[C---:B------:R-:W-:Y:S02]  /*01e0*/  IMAD R4, R9.reuse, 0x533, RZ ;  /* 0x0000053309047824 */ /* 0x040fe400078e02ff */
[----:B------:R-:W-:Y:S02]  /*01f0*/  IMAD.MOV R8, RZ, RZ, -R12 ;  /* 0x000000ffff087224 */ /* 0x000fe400078e0a0c */
[----:B------:R-:W-:Y:S02]  /*0200*/  IMAD.MOV R11, RZ, RZ, -R4 ;  /* 0x000000ffff0b7224 */ /* 0x000fe400078e0a04 */
[----:B------:R-:W-:Y:S01]  /*0210*/  IMAD R9, R9, 0x3c8, RZ ;  /* 0x000003c809097824 */ /* 0x000fe200078e02ff */
[----:B------:R-:W-:Y:S02]  /*0220*/  PRMT R4, R8, 0x7710, RZ ;  /* 0x0000771008047816 */ /* 0x000fe400000000ff */
[----:B------:R-:W-:Y:S02]  /*0230*/  PRMT R11, R11, 0x7710, RZ ;  /* 0x000077100b0b7816 */ /* 0x000fe400000000ff */
[----:B------:R-:W-:Y:S01]  /*0240*/  LOP3.LUT R9, R9, 0xffff, RZ, 0xc0, !PT ;  /* 0x0000ffff09097812 */ /* 0x000fe200078ec0ff */
[----:B------:R-:W-:-:S02]  /*0250*/  IMAD.IADD R13, R5, 0x1, R4 ;  /* 0x00000001050d7824 */ /* 0x000fc400078e0204 */
[----:B------:R-:W-:Y:S01]  /*0260*/  IMAD.IADD R8, R0, 0x1, R11 ;  /* 0x0000000100087824 */ /* 0x000fe200078e020b */
[----:B------:R-:W0:Y:S01]  /*0270*/  LDC.64 R4, c[0x0][0x388] ;  /* 0x0000e200ff047b82 */ /* 0x000e220000000a00 */
[----:B------:R-:W-:Y:S02]  /*0280*/  SHF.R.U32.HI R11, RZ, 0x3, R10 ;  /* 0x00000003ff0b7819 */ /* 0x000fe4000001160a */
[----:B------:R-:W-:Y:S02]  /*0290*/  LOP3.LUT R13, R13, 0xfe, RZ, 0xc0, !PT ;  /* 0x000000fe0d0d7812 */ /* 0x000fe400078ec0ff */
[----:B------:R-:W-:Y:S01]  /*02a0*/  LOP3.LUT R10, R8, 0xffff, RZ, 0xc0, !PT ;  /* 0x0000ffff080a7812 */ /* 0x000fe200078ec0ff */
[----:B------:R-:W-:Y:S01]  /*02b0*/  IMAD R8, R11, -0x2c, R6 ;  /* 0xffffffd40b087824 */ /* 0x000fe200078e0206 */
[----:B------:R-:W-:-:S03]  /*02c0*/  LEA.HI R13, R13, R12, RZ, 0x1f ;  /* 0x0000000c0d0d7211 */ /* 0x000fc600078ff8ff */
[----:B------:R-:W-:Y:S01]  /*02d0*/  IMAD R11, R10, 0x10ed, RZ ;  /* 0x000010ed0a0b7824 */ /* 0x000fe200078e02ff */
[----:B------:R-:W-:Y:S01]  /*02e0*/  LOP3.LUT R13, R13, 0xf8, RZ, 0xc0, !PT ;  /* 0x000000f80d0d7812 */ /* 0x000fe200078ec0ff */
[----:B------:R-:W-:-:S03]  /*02f0*/  IMAD R10, R8, 0x16, R9 ;  /* 0x00000016080a7824 */ /* 0x000fc600078e0209 */
[----:B------:R-:W-:Y:S02]  /*0300*/  SHF.R.U32.HI R8, RZ, 0x13, R11 ;  /* 0x00000013ff087819 */ /* 0x000fe4000001160b */
[----:B------:R-:W-:-:S05]  /*0310*/  LEA.HI R13, R13, R10, RZ, 0x1d ;  /* 0x0000000a0d0d7211 */ /* 0x000fca00078fe8ff */
[----:B------:R-:W-:-:S04]  /*0320*/  IMAD R13, R8, 0x7cc8, R13 ;  /* 0x00007cc8080d7824 */ /* 0x000fc800078e020d */
[----:B0-----:R-:W-:-:S06]  /*0330*/  IMAD.WIDE.U32 R4, R13, 0x4, R4 ;  /* 0x000000040d047825 */ /* 0x001fcc00078e0004 */
[----:B------:R-:W2:Y:S04]  /*0340*/  LDG.E.CONSTANT R5, desc[UR6][R4.64] ;  /* 0x0000000604057981 */ /* 0x000ea8000c1e9900 */
[----:B--2---:R0:W-:Y:S02]  /*0350*/  STG.E desc[UR6][R2.64], R5 ;  /* 0x0000000502007986 */ /* 0x0041e4000c101906 */
.L_x_13:
[----:B------:R-:W-:Y:S05]  /*0360*/  BSYNC.RECONVERGENT B0 ;  /* 0x0000000000007941 */ /* 0x000fea0003800200 */
.L_x_12:
[----:B------:R-:W-:Y:S05]  /*0370*/  @P1 EXIT ;  /* 0x000000000000194d */ /* 0x000fea0003800000 */
[----:B------:R-:W-:Y:S01]  /*0380*/  VIADD R7, R7, 0x10000 ;  /* 0x0001000007077836 */ /* 0x000fe20000000000 */
[----:B------:R-:W-:-:S03]  /*0390*/  LOP3.LUT R0, R0, 0x8000, RZ, 0x3c, !PT ;  /* 0x0000800000007812 */ /* 0x000fc600078e3cff */
[----:B------:R-:W-:Y:S01]  /*03a0*/  IMAD.HI.U32 R4, R7, 0x43b3d5b, RZ ;  /* 0x043b3d5b07047827 */ /* 0x000fe200078e00ff */
[----:B------:R-:W-:-:S04]  /*03b0*/  LOP3.LUT R8, R0, 0xffff, RZ, 0xc0, !PT ;  /* 0x0000ffff00087812 */ /* 0x000fc800078ec0ff */
[----:B------:R-:W-:-:S05]  /*03c0*/  SHF.R.U32.HI R4, RZ, 0x2, R4 ;  /* 0x00000002ff047819 */ /* 0x000fca0000011604 */
[----:B0-----:R-:W-:Y:S02]  /*03d0*/  IMAD R5, R4, -0xf2, R7 ;  /* 0xffffff0e04057824 */ /* 0x001fe400078e0207 */
[----:B------:R-:W-:-:S03]  /*03e0*/  IMAD R4, R8, 0x313d, RZ ;  /* 0x0000313d08047824 */ /* 0x000fc600078e02ff */
[----:B------:R-:W-:Y:S02]  /*03f0*/  PRMT R7, R5, 0x9910, RZ ;  /* 0x0000991005077816 */ /* 0x000fe400000000ff */
[----:B------:R-:W-:-:S04]  /*0400*/  SHF.R.U32.HI R4, RZ, 0x18, R4 ;  /* 0x00000018ff047819 */ /* 0x000fc80000011604 */
[----:B------:R-:W-:Y:S01]  /*0410*/  PRMT R11, R4, 0x9910, RZ ;  /* 0x00009910040b7816 */ /* 0x000fe200000000ff */
[----:B------:R-:W-:Y:S02]  /*0420*/  IMAD R4, R7, 0x75, RZ ;  /* 0x0000007507047824 */ /* 0x000fe400078e02ff */
[----:B------:R-:W-:Y:S02]  /*0430*/  VIADD R7, R6, 0x40000 ;  /* 0x0004000006077836 */ /* 0x000fe40000000000 */
[C---:B------:R-:W-:Y:S01]  /*0440*/  IMAD R6, R11.reuse, 0x3c8, RZ ;  /* 0x000003c80b067824 */ /* 0x040fe200078e02ff */
[----:B------:R-:W-:Y:S01]  /*0450*/  LOP3.LUT R9, R4, 0xffff, RZ, 0xc0, !PT ;  /* 0x0000ffff04097812 */ /* 0x000fe200078ec0ff */
[----:B------:R-:W-:Y:S02]  /*0460*/  IMAD R4, R11, 0x533, RZ ;  /* 0x000005330b047824 */ /* 0x000fe400078e02ff */
[----:B------:R-:W-:Y:S01]  /*0470*/  IMAD.HI.U32 R8, R7, 0x2e8ba2e9, RZ ;  /* 0x2e8ba2e907087827 */ /* 0x000fe200078e00ff */
[----:B------:R-:W-:-:S02]  /*0480*/  SHF.R.U32.HI R9, RZ, 0x8, R9 ;  /* 0x00000008ff097819 */ /* 0x000fc40000011609 */
[----:B------:R-:W-:Y:S01]  /*0490*/  LOP3.LUT R6, R6, 0xffff, RZ, 0xc0, !PT ;  /* 0x0000ffff06067812 */ /* 0x000fe200078ec0ff */
[----:B------:R-:W-:Y:S01]  /*04a0*/  IMAD.MOV R4, RZ, RZ, -R4 ;  /* 0x000000ffff047224 */ /* 0x000fe200078e0a04 */
[----:B------:R-:W-:Y:S01]  /*04b0*/  SHF.R.U32.HI R8, RZ, 0x3, R8 ;  /* 0x00000003ff087819 */ /* 0x000fe20000011608 */
[----:B------:R-:W-:-:S03]  /*04c0*/  IMAD.MOV R10, RZ, RZ, -R9 ;  /* 0x000000ffff0a7224 */ /* 0x000fc600078e0a09 */
[----:B------:R-:W-:Y:S01]  /*04d0*/  PRMT R13, R4, 0x7710, RZ ;  /* 0x00007710040d7816 */ /* 0x000fe200000000ff */
[----:B------:R-:W-:Y:S01]  /*04e0*/  IMAD R7, R8, -0x2c, R7 ;  /* 0xffffffd408077824 */ /* 0x000fe200078e0207 */
[----:B------:R-:W-:-:S03]  /*04f0*/  PRMT R10, R10, 0x7710, RZ ;  /* 0x000077100a0a7816 */ /* 0x000fc600000000ff */
[----:B------:R-:W-:Y:S02]  /*0500*/  IMAD.IADD R0, R0, 0x1, R13 ;  /* 0x0000000100007824 */ /* 0x000fe400078e020d */
[----:B------:R-:W-:Y:S02]  /*0510*/  IMAD.IADD R10, R5, 0x1, R10 ;  /* 0x00000001050a7824 */ /* 0x000fe400078e020a */
[----:B------:R-:W0:Y:S01]  /*0520*/  LDC.64 R4, c[0x0][0x388] ;  /* 0x0000e200ff047b82 */ /* 0x000e220000000a00 */
[----:B------:R-:W-:Y:S01]  /*0530*/  LOP3.LUT R0, R0, 0xffff, RZ, 0xc0, !PT ;  /* 0x0000ffff00007812 */ /* 0x000fe200078ec0ff */
[----:B------:R-:W-:Y:S01]  /*0540*/  IMAD R7, R7, 0x16, R6 ;  /* 0x0000001607077824 */ /* 0x000fe200078e0206 */
[----:B------:R-:W-:-:S03]  /*0550*/  LOP3.LUT R10, R10, 0xfe, RZ, 0xc0, !PT ;  /* 0x000000fe0a0a7812 */ /* 0x000fc600078ec0ff */
[----:B------:R-:W-:Y:S01]  /*0560*/  IMAD R0, R0, 0x10ed, RZ ;  /* 0x000010ed00007824 */ /* 0x000fe200078e02ff */
[----:B------:R-:W-:-:S04]  /*0570*/  LEA.HI R10, R10, R9, RZ, 0x1f ;  /* 0x000000090a0a7211 */ /* 0x000fc800078ff8ff */
[----:B------:R-:W-:Y:S02]  /*0580*/  LOP3.LUT R10, R10, 0xf8, RZ, 0xc0, !PT ;  /* 0x000000f80a0a7812 */ /* 0x000fe400078ec0ff */
[----:B------:R-:W-:Y:S02]  /*0590*/  SHF.R.U32.HI R0, RZ, 0x13, R0 ;  /* 0x00000013ff007819 */ /* 0x000fe40000011600 */
[----:B------:R-:W-:-:S05]  /*05a0*/  LEA.HI R7, R10, R7, RZ, 0x1d ;  /* 0x000000070a077211 */ /* 0x000fca00078fe8ff */
[----:B------:R-:W-:-:S04]  /*05b0*/  IMAD R7, R0, 0x7cc8, R7 ;  /* 0x00007cc800077824 */ /* 0x000fc800078e0207 */
[----:B0-----:R-:W-:-:S06]  /*05c0*/  IMAD.WIDE.U32 R4, R7, 0x4, R4 ;  /* 0x0000000407047825 */ /* 0x001fcc00078e0004 */
[----:B------:R-:W2:Y:S04]  /*05d0*/  LDG.E.CONSTANT R5, desc[UR6][R4.64] ;  /* 0x0000000604057981 */ /* 0x000ea8000c1e9900 */
[----:B--2---:R-:W-:Y:S01]  /*05e0*/  STG.E desc[UR6][R2.64+0x100000], R5 ;  /* 0x1000000502007986 */ /* 0x004fe2000c101906 */
[----:B------:R-:W-:Y:S05]  /*05f0*/  EXIT ;  /* 0x000000000000794d */ /* 0x000fea0003800000 */
.L_x_14:
        /* <DEDUP_REMOVED lines=16> */
.L_x_19:


//--------------------- .nv.shared.reserved.0     --------------------------
	.section	.nv.shared.reserved.0,"aw",@nobits
	.weak		__nv_reservedSMEM_offset_0_alias
	.size		__nv_reservedSMEM_offset_0_alias, 0, 64
	.other		__nv_reservedSMEM_offset_0_alias,@"STO_CUDA_RESERVED_SHARED STV_DEFAULT"
__nv_reservedSMEM_offset_0_alias:
	.zero		0
	.zero		64


//--------------------- .nv.constant0.default_function_kernel_3 --------------------------
	.section	.nv.constant0.default_function_kernel_3,"a",@progbits
	.sectionflags	@""
	.align	4
.nv.constant0.default_function_kernel_3:
	.zero		912


//--------------------- .nv.constant0.default_function_kernel --------------------------
	.section	.nv.constant0.default_function_kernel,"a",@progbits
	.sectionflags	@""
	.align	4
.nv.constant0.default_function_kernel:
	.zero		912


//--------------------- .nv.constant0.default_function_kernel_2 --------------------------
	.section	.nv.constant0.default_function_kernel_2,"a",@progbits
	.sectionflags	@""
	.align	4
.nv.constant0.default_function_kernel_2:
	.zero		912


//--------------------- .nv.constant0.default_function_kernel_1 --------------------------
	.section	.nv.constant0.default_function_kernel_1,"a",@progbits
	.sectionflags	@""
	.align	4
.nv.constant0.default_function_kernel_1:
	.zero		912


//--------------------- .nv.constant0.default_function_kernel_4 --------------------------
	.section	.nv.constant0.default_function_kernel_4,"a",@progbits
	.sectionflags	@""
	.align	4
.nv.constant0.default_function_kernel_4:
	.zero		912


//--------------------- SYMBOLS --------------------------

	.type		.nv.reservedSmem.offset0,@object
	.size		.nv.reservedSmem.offset0,0x4
